	.target	sm_90a

	.elftype	@"ET_EXEC"


//--------------------- .note.nv.tkinfo           --------------------------
	.section	.note.nv.tkinfo,"",@"SHT_NOTE"
	.sectionflags	@"SHF_NOTE_NV_TKINFO"
	.tkinfo
        /*0018*/ 	.word	0x00000002
        /*0030*/ 	.string	""
        /*0030*/ 	.string	"ptxas"
        /*0030*/ 	.string	"Cuda compilation tools, release 13.0, V13.0.88"
        /*0030*/ 	.string	"Build cuda_13.0.r13.0/compiler.36424714_0"
        /*0030*/ 	.string	"-v  -suppress-debug-info  -lineinfo  -arch sm_90a "



//--------------------- .note.nv.cuinfo           --------------------------
	.section	.note.nv.cuinfo,"",@"SHT_NOTE"
	.sectionflags	@"SHF_NOTE_NV_CUINFO"
        /*0018*/ 	.short	0x0002
        /*001a*/ 	.short	0x005a
        /*001c*/ 	.short	0x0082
	.zero		2


//--------------------- .nv.info                  --------------------------
	.section	.nv.info,"",@"SHT_CUDA_INFO"
	.align	4


	//----- nvinfo : EIATTR_REGCOUNT
	.align		4
        /*0000*/ 	.byte	0x04, 0x2f
        /*0002*/ 	.short	(.L_2 - .L_1)
	.align		4
.L_1:
        /*0004*/ 	.word	index@(attn_fwd)
        /*0008*/ 	.word	0x00000030


	//----- nvinfo : EIATTR_FRAME_SIZE
	.align		4
.L_2:
        /*000c*/ 	.byte	0x04, 0x11
        /*000e*/ 	.short	(.L_4 - .L_3)
	.align		4
.L_3:
        /*0010*/ 	.word	index@(attn_fwd)
        /*0014*/ 	.word	0x00000000


	//----- nvinfo : EIATTR_MIN_STACK_SIZE
	.align		4
.L_4:
        /*0018*/ 	.byte	0x04, 0x12
        /*001a*/ 	.short	(.L_6 - .L_5)
	.align		4
.L_5:
        /*001c*/ 	.word	index@(attn_fwd)
        /*0020*/ 	.word	0x00000000
.L_6:


//--------------------- .nv.compat                --------------------------
	.section	.nv.compat,"",@"SHT_CUDA_COMPAT_INFO"
	.align	4
        /*0000*/ 	.byte	0x02, 0x09, 0x01, 0x00, 0x02, 0x02, 0x04, 0x00, 0x02, 0x05, 0x05, 0x00, 0x03, 0x07, 0x01, 0x01
        /*0010*/ 	.byte	0x02, 0x03, 0x00, 0x00, 0x02, 0x06, 0x01, 0x00, 0x04, 0x0b, 0x08, 0x00, 0x00, 0x00, 0x00, 0x00
        /*0020*/ 	.byte	0x00, 0x00, 0x00, 0x00


//--------------------- .nv.info.attn_fwd         --------------------------
	.section	.nv.info.attn_fwd,"",@"SHT_CUDA_INFO"
	.sectionflags	@""
	.align	4


	//----- nvinfo : EIATTR_CUDA_API_VERSION
	.align		4
        /*0000*/ 	.byte	0x04, 0x37
        /*0002*/ 	.short	(.L_8 - .L_7)
.L_7:
        /*0004*/ 	.word	0x00000082


	//----- nvinfo : EIATTR_KPARAM_INFO
	.align		4
.L_8:
        /*0008*/ 	.byte	0x04, 0x17
        /*000a*/ 	.short	(.L_10 - .L_9)
.L_9:
        /*000c*/ 	.word	0x00000000
        /*0010*/ 	.short	0x0019
        /*0012*/ 	.short	0x0080
        /*0014*/ 	.byte	0x00, 0xf4, 0x21, 0x00


	//----- nvinfo : EIATTR_KPARAM_INFO
	.align		4
.L_10:
        /*0018*/ 	.byte	0x04, 0x17
        /*001a*/ 	.short	(.L_12 - .L_11)
.L_11:
        /*001c*/ 	.word	0x00000000
        /*0020*/ 	.short	0x0018
        /*0022*/ 	.short	0x0078
        /*0024*/ 	.byte	0x00, 0xf4, 0x21, 0x00


	//----- nvinfo : EIATTR_KPARAM_INFO
	.align		4
.L_12:
        /*0028*/ 	.byte	0x04, 0x17
        /*002a*/ 	.short	(.L_14 - .L_13)
.L_13:
        /*002c*/ 	.word	0x00000000
        /*0030*/ 	.short	0x0017
        /*0032*/ 	.short	0x0070
        /*0034*/ 	.byte	0x00, 0xf0, 0x11, 0x00


	//----- nvinfo : EIATTR_KPARAM_INFO
	.align		4
.L_14:
        /*0038*/ 	.byte	0x04, 0x17
        /*003a*/ 	.short	(.L_16 - .L_15)
.L_15:
        /*003c*/ 	.word	0x00000000
        /*0040*/ 	.short	0x0016
        /*0042*/ 	.short	0x006c
        /*0044*/ 	.byte	0x00, 0xf0, 0x11, 0x00


	//----- nvinfo : EIATTR_KPARAM_INFO
	.align		4
.L_16:
        /*0048*/ 	.byte	0x04, 0x17
        /*004a*/ 	.short	(.L_18 - .L_17)
.L_17:
        /*004c*/ 	.word	0x00000000
        /*0050*/ 	.short	0x0015
        /*0052*/ 	.short	0x0068
        /*0054*/ 	.byte	0x00, 0xf0, 0x11, 0x00


	//----- nvinfo : EIATTR_KPARAM_INFO
	.align		4
.L_18:
        /*0058*/ 	.byte	0x04, 0x17
        /*005a*/ 	.short	(.L_20 - .L_19)
.L_19:
        /*005c*/ 	.word	0x00000000
        /*0060*/ 	.short	0x0014
        /*0062*/ 	.short	0x0064
        /*0064*/ 	.byte	0x00, 0xf0, 0x11, 0x00


	//----- nvinfo : EIATTR_KPARAM_INFO
	.align		4
.L_20:
        /*0068*/ 	.byte	0x04, 0x17
        /*006a*/ 	.short	(.L_22 - .L_21)
.L_21:
        /*006c*/ 	.word	0x00000000
        /*0070*/ 	.short	0x0013
        /*0072*/ 	.short	0x0060
        /*0074*/ 	.byte	0x00, 0xf0, 0x11, 0x00


	//----- nvinfo : EIATTR_KPARAM_INFO
	.align		4
.L_22:
        /*0078*/ 	.byte	0x04, 0x17
        /*007a*/ 	.short	(.L_24 - .L_23)
.L_23:
        /*007c*/ 	.word	0x00000000
        /*0080*/ 	.short	0x0012
        /*0082*/ 	.short	0x005c
        /*0084*/ 	.byte	0x00, 0xf0, 0x11, 0x00


	//----- nvinfo : EIATTR_KPARAM_INFO
	.align		4
.L_24:
        /*0088*/ 	.byte	0x04, 0x17
        /*008a*/ 	.short	(.L_26 - .L_25)
.L_25:
        /*008c*/ 	.word	0x00000000
        /*0090*/ 	.short	0x0011
        /*0092*/ 	.short	0x0058
        /*0094*/ 	.byte	0x00, 0xf0, 0x11, 0x00


	//----- nvinfo : EIATTR_KPARAM_INFO
	.align		4
.L_26:
        /*0098*/ 	.byte	0x04, 0x17
        /*009a*/ 	.short	(.L_28 - .L_27)
.L_27:
        /*009c*/ 	.word	0x00000000
        /*00a0*/ 	.short	0x0010
        /*00a2*/ 	.short	0x0054
        /*00a4*/ 	.byte	0x00, 0xf0, 0x11, 0x00


	//----- nvinfo : EIATTR_KPARAM_INFO
	.align		4
.L_28:
        /*00a8*/ 	.byte	0x04, 0x17
        /*00aa*/ 	.short	(.L_30 - .L_29)
.L_29:
        /*00ac*/ 	.word	0x00000000
        /*00b0*/ 	.short	0x000f
        /*00b2*/ 	.short	0x0050
        /*00b4*/ 	.byte	0x00, 0xf0, 0x11, 0x00


	//----- nvinfo : EIATTR_KPARAM_INFO
	.align		4
.L_30:
        /*00b8*/ 	.byte	0x04, 0x17
        /*00ba*/ 	.short	(.L_32 - .L_31)
.L_31:
        /*00bc*/ 	.word	0x00000000
        /*00c0*/ 	.short	0x000e
        /*00c2*/ 	.short	0x004c
        /*00c4*/ 	.byte	0x00, 0xf0, 0x11, 0x00


	//----- nvinfo : EIATTR_KPARAM_INFO
	.align		4
.L_32:
        /*00c8*/ 	.byte	0x04, 0x17
        /*00ca*/ 	.short	(.L_34 - .L_33)
.L_33:
        /*00cc*/ 	.word	0x00000000
        /*00d0*/ 	.short	0x000d
        /*00d2*/ 	.short	0x0048
        /*00d4*/ 	.byte	0x00, 0xf0, 0x11, 0x00


	//----- nvinfo : EIATTR_KPARAM_INFO
	.align		4
.L_34:
        /*00d8*/ 	.byte	0x04, 0x17
        /*00da*/ 	.short	(.L_36 - .L_35)
.L_35:
        /*00dc*/ 	.word	0x00000000
        /*00e0*/ 	.short	0x000c
        /*00e2*/ 	.short	0x0044
        /*00e4*/ 	.byte	0x00, 0xf0, 0x11, 0x00


	//----- nvinfo : EIATTR_KPARAM_INFO
	.align		4
.L_36:
        /*00e8*/ 	.byte	0x04, 0x17
        /*00ea*/ 	.short	(.L_38 - .L_37)
.L_37:
        /*00ec*/ 	.word	0x00000000
        /*00f0*/ 	.short	0x000b
        /*00f2*/ 	.short	0x0040
        /*00f4*/ 	.byte	0x00, 0xf0, 0x11, 0x00


	//----- nvinfo : EIATTR_KPARAM_INFO
	.align		4
.L_38:
        /*00f8*/ 	.byte	0x04, 0x17
        /*00fa*/ 	.short	(.L_40 - .L_39)
.L_39:
        /*00fc*/ 	.word	0x00000000
        /*0100*/ 	.short	0x000a
        /*0102*/ 	.short	0x003c
        /*0104*/ 	.byte	0x00, 0xf0, 0x11, 0x00


	//----- nvinfo : EIATTR_KPARAM_INFO
	.align		4
.L_40:
        /*0108*/ 	.byte	0x04, 0x17
        /*010a*/ 	.short	(.L_42 - .L_41)
.L_41:
        /*010c*/ 	.word	0x00000000
        /*0110*/ 	.short	0x0009
        /*0112*/ 	.short	0x0038
        /*0114*/ 	.byte	0x00, 0xf0, 0x11, 0x00


	//----- nvinfo : EIATTR_KPARAM_INFO
	.align		4
.L_42:
        /*0118*/ 	.byte	0x04, 0x17
        /*011a*/ 	.short	(.L_44 - .L_43)
.L_43:
        /*011c*/ 	.word	0x00000000
        /*0120*/ 	.short	0x0008
        /*0122*/ 	.short	0x0034
        /*0124*/ 	.byte	0x00, 0xf0, 0x11, 0x00


	//----- nvinfo : EIATTR_KPARAM_INFO
	.align		4
.L_44:
        /*0128*/ 	.byte	0x04, 0x17
        /*012a*/ 	.short	(.L_46 - .L_45)
.L_45:
        /*012c*/ 	.word	0x00000000
        /*0130*/ 	.short	0x0007
        /*0132*/ 	.short	0x0030
        /*0134*/ 	.byte	0x00, 0xf0, 0x11, 0x00


	//----- nvinfo : EIATTR_KPARAM_INFO
	.align		4
.L_46:
        /*0138*/ 	.byte	0x04, 0x17
        /*013a*/ 	.short	(.L_48 - .L_47)
.L_47:
        /*013c*/ 	.word	0x00000000
        /*0140*/ 	.short	0x0006
        /*0142*/ 	.short	0x002c
        /*0144*/ 	.byte	0x00, 0xf0, 0x11, 0x00


	//----- nvinfo : EIATTR_KPARAM_INFO
	.align		4
.L_48:
        /*0148*/ 	.byte	0x04, 0x17
        /*014a*/ 	.short	(.L_50 - .L_49)
.L_49:
        /*014c*/ 	.word	0x00000000
        /*0150*/ 	.short	0x0005
        /*0152*/ 	.short	0x0028
        /*0154*/ 	.byte	0x00, 0xf0, 0x11, 0x00


	//----- nvinfo : EIATTR_KPARAM_INFO
	.align		4
.L_50:
        /*0158*/ 	.byte	0x04, 0x17
        /*015a*/ 	.short	(.L_52 - .L_51)
.L_51:
        /*015c*/ 	.word	0x00000000
        /*0160*/ 	.short	0x0004
        /*0162*/ 	.short	0x0020
        /*0164*/ 	.byte	0x00, 0xf4, 0x21, 0x00


	//----- nvinfo : EIATTR_KPARAM_INFO
	.align		4
.L_52:
        /*0168*/ 	.byte	0x04, 0x17
        /*016a*/ 	.short	(.L_54 - .L_53)
.L_53:
        /*016c*/ 	.word	0x00000000
        /*0170*/ 	.short	0x0003
        /*0172*/ 	.short	0x0018
        /*0174*/ 	.byte	0x00, 0xf4, 0x21, 0x00


	//----- nvinfo : EIATTR_KPARAM_INFO
	.align		4
.L_54:
        /*0178*/ 	.byte	0x04, 0x17
        /*017a*/ 	.short	(.L_56 - .L_55)
.L_55:
        /*017c*/ 	.word	0x00000000
        /*0180*/ 	.short	0x0002
        /*0182*/ 	.short	0x0010
        /*0184*/ 	.byte	0x00, 0xf4, 0x21, 0x00


	//----- nvinfo : EIATTR_KPARAM_INFO
	.align		4
.L_56:
        /*0188*/ 	.byte	0x04, 0x17
        /*018a*/ 	.short	(.L_58 - .L_57)
.L_57:
        /*018c*/ 	.word	0x00000000
        /*0190*/ 	.short	0x0001
        /*0192*/ 	.short	0x0008
        /*0194*/ 	.byte	0x00, 0xf4, 0x21, 0x00


	//----- nvinfo : EIATTR_KPARAM_INFO
	.align		4
.L_58:
        /*0198*/ 	.byte	0x04, 0x17
        /*019a*/ 	.short	(.L_60 - .L_59)
.L_59:
        /*019c*/ 	.word	0x00000000
        /*01a0*/ 	.short	0x0000
        /*01a2*/ 	.short	0x0000
        /*01a4*/ 	.byte	0x00, 0xf4, 0x21, 0x00


	//----- nvinfo : EIATTR_SPARSE_MMA_MASK
	.align		4
.L_60:
        /*01a8*/ 	.byte	0x03, 0x50
        /*01aa*/ 	.short	0x0000


	//----- nvinfo : EIATTR_MAXREG_COUNT
	.align		4
        /*01ac*/ 	.byte	0x03, 0x1b
        /*01ae*/ 	.short	0x00ff


	//----- nvinfo : EIATTR_NUM_BARRIERS
	.align		4
        /*01b0*/ 	.byte	0x02, 0x4c
        /*01b2*/ 	.byte	0x01
	.zero		1


	//----- nvinfo : EIATTR_MERCURY_ISA_VERSION
	.align		4
        /*01b4*/ 	.byte	0x03, 0x5f
        /*01b6*/ 	.short	0x0101


	//----- nvinfo : EIATTR_COOP_GROUP_MASK_REGIDS
	.align		4
        /*01b8*/ 	.byte	0x04, 0x29
        /*01ba*/ 	.short	(.L_62 - .L_61)


	//   ....[0]....
.L_61:
        /*01bc*/ 	.word	0xffffffff


	//   ....[1]....
        /*01c0*/ 	.word	0xffffffff


	//   ....[2]....
        /*01c4*/ 	.word	0xffffffff


	//   ....[3]....
        /*01c8*/ 	.word	0xffffffff


	//   ....[4]....
        /*01cc*/ 	.word	0xffffffff


	//   ....[5]....
        /*01d0*/ 	.word	0xffffffff


	//   ....[6]....
        /*01d4*/ 	.word	0xffffffff


	//   ....[7]....
        /*01d8*/ 	.word	0xffffffff


	//----- nvinfo : EIATTR_COOP_GROUP_INSTR_OFFSETS
	.align		4
.L_62:
        /*01dc*/ 	.byte	0x04, 0x28
        /*01de*/ 	.short	(.L_64 - .L_63)


	//   ....[0]....
.L_63:
        /*01e0*/ 	.word	0x00000c60


	//   ....[1]....
        /*01e4*/ 	.word	0x00000c70


	//   ....[2]....
        /*01e8*/ 	.word	0x00000ca0


	//   ....[3]....
        /*01ec*/ 	.word	0x00000d30


	//   ....[4]....
        /*01f0*/ 	.word	0x00001210


	//   ....[5]....
        /*01f4*/ 	.word	0x00001260


	//   ....[6]....
        /*01f8*/ 	.word	0x00001280


	//   ....[7]....
        /*01fc*/ 	.word	0x000012f0


	//----- nvinfo : EIATTR_EXIT_INSTR_OFFSETS
	.align		4
.L_64:
        /*0200*/ 	.byte	0x04, 0x1c
        /*0202*/ 	.short	(.L_66 - .L_65)


	//   ....[0]....
.L_65:
        /*0204*/ 	.word	0x00001dc0


	//   ....[1]....
        /*0208*/ 	.word	0x00001df0


	//----- nvinfo : EIATTR_REQNTID
	.align		4
.L_66:
        /*020c*/ 	.byte	0x04, 0x10
        /*020e*/ 	.short	(.L_68 - .L_67)
.L_67:
        /*0210*/ 	.word	0x00000100
        /*0214*/ 	.word	0x00000001
        /*0218*/ 	.word	0x00000001


	//----- nvinfo : EIATTR_CBANK_PARAM_SIZE
	.align		4
.L_68:
        /*021c*/ 	.byte	0x03, 0x19
        /*021e*/ 	.short	0x0088


	//----- nvinfo : EIATTR_PARAM_CBANK
	.align		4
        /*0220*/ 	.byte	0x04, 0x0a
        /*0222*/ 	.short	(.L_70 - .L_69)
	.align		4
.L_69:
        /*0224*/ 	.word	index@(.nv.constant0.attn_fwd)
        /*0228*/ 	.short	0x0210
        /*022a*/ 	.short	0x0088


	//----- nvinfo : EIATTR_SW_WAR
	.align		4
.L_70:
        /*022c*/ 	.byte	0x04, 0x36
        /*022e*/ 	.short	(.L_72 - .L_71)
.L_71:
        /*0230*/ 	.word	0x00000008
.L_72:


//--------------------- .nv.callgraph             --------------------------
	.section	.nv.callgraph,"",@"SHT_CUDA_CALLGRAPH"
	.align	4
	.sectionentsize	8
	.align		4
        /*0000*/ 	.word	0x00000000
	.align		4
        /*0004*/ 	.word	0xffffffff
	.align		4
        /*0008*/ 	.word	0x00000000
	.align		4
        /*000c*/ 	.word	0xfffffffe
	.align		4
        /*0010*/ 	.word	0x00000000
	.align		4
        /*0014*/ 	.word	0xfffffffd
	.align		4
        /*0018*/ 	.word	0x00000000
	.align		4
        /*001c*/ 	.word	0xfffffffc


//--------------------- .nv.constant4             --------------------------
	.section	.nv.constant4,"a",@progbits
	.align	8
	.align		8
.nv.constant4:
        /*0000*/ 	.dword	_$_str


//--------------------- .text.attn_fwd            --------------------------
	.section	.text.attn_fwd,"ax",@progbits
	.align	128
        .global         attn_fwd
        .type           attn_fwd,@function
        .size           attn_fwd,(.L_x_3 - attn_fwd)
        .other          attn_fwd,@"STO_CUDA_ENTRY STV_DEFAULT"
attn_fwd:
.text.attn_fwd:
[----:B------:R-:W-:Y:S01]  /*0000*/  LDC R1, c[0x0][0x28] ;  /* 0x00000a00ff017b82 */ /* 0x000fe20000000800 */
[----:B------:R-:W0:Y:S07]  /*0010*/  S2R R0, SR_TID.X ;  /* 0x0000000000007919 */ /* 0x000e2e0000002100 */
[----:B------:R-:W1:Y:S01]  /*0020*/  LDC R4, c[0x0][0x248] ;  /* 0x00009200ff047b82 */ /* 0x000e620000000800 */
[----:B------:R-:W-:Y:S01]  /*0030*/  ULDC.64 UR4, c[0x0][0x240] ;  /* 0x0000900000047ab9 */ /* 0x000fe20000000a00 */
[----:B------:R-:W-:Y:S01]  /*0040*/  ULDC.64 UR26, c[0x0][0x208] ;  /* 0x00008200001a7ab9 */ /* 0x000fe20000000a00 */
[----:B------:R-:W2:Y:S01]  /*0050*/  S2R R3, SR_CTAID.X ;  /* 0x0000000000037919 */ /* 0x000ea20000002500 */
[----:B------:R-:W-:-:S04]  /*0060*/  ULDC UR28, c[0x0][0x280] ;  /* 0x0000a000001c7ab9 */ /* 0x000fc80000000800 */
[----:B------:R-:W3:Y:S08]  /*0070*/  S2UR UR7, SR_CTAID.Y ;  /* 0x00000000000779c3 */ /* 0x000ef00000002600 */
[----:B------:R-:W4:Y:S01]  /*0080*/  LDC.64 R12, c[0x0][0x210] ;  /* 0x00008400ff0c7b82 */ /* 0x000f220000000a00 */
[----:B0-----:R-:W-:Y:S01]  /*0090*/  LOP3.LUT R10, R0, 0x3f, RZ, 0xc0, !PT ;  /* 0x0000003f000a7812 */ /* 0x001fe200078ec0ff */
[----:B---3--:R-:W-:Y:S01]  /*00a0*/  UIMAD UR4, UR7, UR4, URZ ;  /* 0x00000004070472a4 */ /* 0x008fe2000f8e023f */
[----:B------:R-:W-:-:S02]  /*00b0*/  SHF.R.U32.HI R2, RZ, 0x6, R0 ;  /* 0x00000006ff027819 */ /* 0x000fc40000011600 */
[----:B--2---:R-:W-:Y:S01]  /*00c0*/  LEA R10, R3, R10, 0x6 ;  /* 0x0000000a030a7211 */ /* 0x004fe200078e30ff */
[----:B------:R-:W-:Y:S01]  /*00d0*/  USHF.L.U32 UR6, UR4, 0x1, URZ ;  /* 0x0000000104067899 */ /* 0x000fe2000800063f */
[----:B------:R-:W-:-:S03]  /*00e0*/  SGXT.U32 R3, R2, 0x2 ;  /* 0x000000020203781a */ /* 0x000fc60000000000 */
[----:B------:R-:W-:Y:S01]  /*00f0*/  IMAD R2, R10, UR5, RZ ;  /* 0x000000050a027c24 */ /* 0x000fe2000f8e02ff */
[----:B------:R-:W-:Y:S01]  /*0100*/  UIMAD.WIDE UR4, UR4, 0x2, URZ ;  /* 0x00000002040478a5 */ /* 0x000fe2000f8e023f */
[----:B-1----:R-:W-:Y:S02]  /*0110*/  IMAD R5, R3, R4, RZ ;  /* 0x0000000403057224 */ /* 0x002fe400078e02ff */
[C---:B------:R-:W-:Y:S02]  /*0120*/  IMAD.SHL.U32 R3, R2.reuse, 0x2, RZ ;  /* 0x0000000202037824 */ /* 0x040fe400078e00ff */
[----:B------:R-:W-:Y:S01]  /*0130*/  IMAD.HI R2, R2, 0x2, RZ ;  /* 0x0000000202027827 */ /* 0x000fe200078e02ff */
[----:B------:R-:W-:Y:S02]  /*0140*/  LEA R7, R4, R5, 0x2 ;  /* 0x0000000504077211 */ /* 0x000fe400078e10ff */
[----:B----4-:R-:W-:-:S03]  /*0150*/  IADD3 R8, P0, P1, R3, UR6, R12 ;  /* 0x0000000603087c10 */ /* 0x010fc6000f91e00c */
[----:B------:R-:W-:Y:S01]  /*0160*/  IMAD R9, R4, 0x4, R7 ;  /* 0x0000000404097824 */ /* 0x000fe200078e0207 */
[----:B------:R-:W-:Y:S02]  /*0170*/  IADD3.X R12, R2, UR5, R13, P0, P1 ;  /* 0x00000005020c7c10 */ /* 0x000fe400087e240d */
[-C--:B------:R-:W-:Y:S02]  /*0180*/  LEA R2, P0, R5, R8.reuse, 0x1 ;  /* 0x0000000805027211 */ /* 0x080fe400078008ff */
[----:B------:R-:W-:Y:S02]  /*0190*/  LEA R11, R4, R9, 0x2 ;  /* 0x00000009040b7211 */ /* 0x000fe400078e10ff */
[-C--:B------:R-:W-:Y:S02]  /*01a0*/  LEA R4, P1, R7, R8.reuse, 0x1 ;  /* 0x0000000807047211 */ /* 0x080fe400078208ff */
[-C--:B------:R-:W-:Y:S02]  /*01b0*/  LEA R6, P2, R9, R8.reuse, 0x1 ;  /* 0x0000000809067211 */ /* 0x080fe400078408ff */
[----:B------:R-:W-:-:S02]  /*01c0*/  LEA R8, P3, R11, R8, 0x1 ;  /* 0x000000080b087211 */ /* 0x000fc400078608ff */
[-C--:B------:R-:W-:Y:S02]  /*01d0*/  LEA.HI.X.SX32 R3, R5, R12.reuse, 0x1, P0 ;  /* 0x0000000c05037211 */ /* 0x080fe400000f0eff */
[-C--:B------:R-:W-:Y:S02]  /*01e0*/  LEA.HI.X.SX32 R5, R7, R12.reuse, 0x1, P1 ;  /* 0x0000000c07057211 */ /* 0x080fe400008f0eff */
[-C--:B------:R-:W-:Y:S01]  /*01f0*/  LEA.HI.X.SX32 R7, R9, R12.reuse, 0x1, P2 ;  /* 0x0000000c09077211 */ /* 0x080fe200010f0eff */
[----:B------:R0:W2:Y:S01]  /*0200*/  LDG.E.U16 R2, desc[UR26][R2.64] ;  /* 0x0000001a02027981 */ /* 0x0000a2000c1e1500 */
[----:B------:R-:W-:-:S03]  /*0210*/  LEA.HI.X.SX32 R9, R11, R12, 0x1, P3 ;  /* 0x0000000c0b097211 */ /* 0x000fc600018f0eff */
[----:B------:R-:W3:Y:S04]  /*0220*/  LDG.E.U16 R6, desc[UR26][R6.64] ;  /* 0x0000001a06067981 */ /* 0x000ee8000c1e1500 */
[----:B------:R-:W4:Y:S04]  /*0230*/  LDG.E.U16 R4, desc[UR26][R4.64] ;  /* 0x0000001a04047981 */ /* 0x000f28000c1e1500 */
[----:B------:R-:W5:Y:S01]  /*0240*/  LDG.E.U16 R8, desc[UR26][R8.64] ;  /* 0x0000001a08087981 */ /* 0x000f62000c1e1500 */
[----:B------:R-:W1:Y:S01]  /*0250*/  S2UR UR4, SR_CgaCtaId ;  /* 0x00000000000479c3 */ /* 0x000e620000008800 */
[----:B------:R-:W-:Y:S01]  /*0260*/  UISETP.GE.AND UP0, UPT, UR28, 0x1, UPT ;  /* 0x000000011c00788c */ /* 0x000fe2000bf06270 */
[C---:B------:R-:W-:Y:S01]  /*0270*/  LOP3.LUT R11, R0.reuse, 0xc0, RZ, 0xc0, !PT ;  /* 0x000000c0000b7812 */ /* 0x040fe200078ec0ff */
[----:B------:R-:W-:Y:S01]  /*0280*/  IMAD.SHL.U32 R13, R0, 0x2, RZ ;  /* 0x00000002000d7824 */ /* 0x000fe200078e00ff */
[----:B------:R-:W-:-:S02]  /*0290*/  UMOV UR24, 0x400 ;  /* 0x0000040000187882 */ /* 0x000fc40000000000 */
[----:B------:R-:W-:Y:S02]  /*02a0*/  SHF.R.U32.HI R12, RZ, 0x2, R11 ;  /* 0x00000002ff0c7819 */ /* 0x000fe4000001160b */
[----:B------:R-:W-:Y:S02]  /*02b0*/  PLOP3.LUT P0, PT, PT, PT, UP0, 0x80, 0x0 ;  /* 0x000000000000781c */ /* 0x000fe40003f0f008 */
[----:B------:R-:W-:Y:S02]  /*02c0*/  LOP3.LUT R11, R12, 0x1fe, R13, 0x78, !PT ;  /* 0x000001fe0c0b7812 */ /* 0x000fe400078e780d */
[----:B------:R-:W-:Y:S02]  /*02d0*/  SHF.R.U32.HI R12, RZ, 0x5, R0 ;  /* 0x00000005ff0c7819 */ /* 0x000fe40000011600 */
[----:B0-----:R-:W-:Y:S01]  /*02e0*/  LOP3.LUT R3, R11, 0x40, RZ, 0x3c, !PT ;  /* 0x000000400b037812 */ /* 0x001fe200078e3cff */
[----:B-1----:R-:W-:Y:S01]  /*02f0*/  ULEA UR24, UR4, UR24, 0x18 ;  /* 0x0000001804187291 */ /* 0x002fe2000f8ec03f */
[----:B------:R-:W-:Y:S01]  /*0300*/  R2UR UR25, R12 ;  /* 0x000000000c1972ca */ /* 0x000fe200000e0000 */
[----:B------:R-:W-:Y:S01]  /*0310*/  IMAD.MOV.U32 R16, RZ, RZ, 0x3f800000 ;  /* 0x3f800000ff107424 */ /* 0x000fe200078e00ff */
[----:B------:R-:W-:Y:S01]  /*0320*/  MOV R18, 0xff800000 ;  /* 0xff80000000127802 */ /* 0x000fe20000000f00 */
[----:B------:R-:W-:Y:S01]  /*0330*/  IMAD.MOV.U32 R17, RZ, RZ, -0x800000 ;  /* 0xff800000ff117424 */ /* 0x000fe200078e00ff */
[----:B------:R-:W-:-:S02]  /*0340*/  MOV R14, 0x3f800000 ;  /* 0x3f800000000e7802 */ /* 0x000fc40000000f00 */
[----:B------:R-:W-:Y:S02]  /*0350*/  CS2R R40, SRZ ;  /* 0x0000000000287805 */ /* 0x000fe4000001ff00 */
[----:B------:R-:W-:Y:S01]  /*0360*/  CS2R R42, SRZ ;  /* 0x00000000002a7805 */ /* 0x000fe2000001ff00 */
[----:B--2---:R0:W-:Y:S04]  /*0370*/  STS.U16 [R11+UR24], R2 ;  /* 0x000000020b007988 */ /* 0x0041e80008000418 */
[----:B---3--:R0:W-:Y:S04]  /*0380*/  STS.U16 [R11+UR24+0x400], R6 ;  /* 0x000400060b007988 */ /* 0x0081e80008000418 */
[----:B----4-:R0:W-:Y:S04]  /*0390*/  STS.U16 [R3+UR24+0x200], R4 ;  /* 0x0002000403007988 */ /* 0x0101e80008000418 */
[----:B-----5:R0:W-:Y:S01]  /*03a0*/  STS.U16 [R3+UR24+0x600], R8 ;  /* 0x0006000803007988 */ /* 0x0201e20008000418 */
[----:B------:R-:W-:Y:S05]  /*03b0*/  @!P0 BRA `(.L_x_0) ;  /* 0x0000000c00f08947 */ /* 0x000fea0003800000 */
[--C-:B0-----:R-:W-:Y:S01]  /*03c0*/  SHF.R.S32.HI R2, RZ, 0x6, R0.reuse ;  /* 0x00000006ff027819 */ /* 0x101fe20000011400 */
[----:B------:R-:W-:Y:S01]  /*03d0*/  ULDC.64 UR20, c[0x0][0x250] ;  /* 0x0000940000147ab9 */ /* 0x000fe20000000a00 */
[----:B------:R-:W-:Y:S01]  /*03e0*/  ULDC UR4, c[0x0][0x258] ;  /* 0x0000960000047ab9 */ /* 0x000fe20000000800 */
[----:B------:R-:W-:Y:S01]  /*03f0*/  UIMAD UR20, UR7, UR20, URZ ;  /* 0x00000014071472a4 */ /* 0x000fe2000f8e023f */
[----:B------:R-:W-:Y:S01]  /*0400*/  SGXT R2, R2, 0x1 ;  /* 0x000000010202781a */ /* 0x000fe20000000200 */
[----:B------:R-:W-:Y:S01]  /*0410*/  ULDC.64 UR22, c[0x0][0x260] ;  /* 0x0000980000167ab9 */ /* 0x000fe20000000a00 */
[----:B------:R-:W-:Y:S01]  /*0420*/  LOP3.LUT R3, R0, 0x1f, RZ, 0xc0, !PT ;  /* 0x0000001f00037812 */ /* 0x000fe200078ec0ff */
[----:B------:R-:W-:Y:S01]  /*0430*/  UIMAD UR22, UR7, UR22, URZ ;  /* 0x00000016071672a4 */ /* 0x000fe2000f8e023f */
[----:B------:R-:W-:Y:S01]  /*0440*/  LOP3.LUT R4, R2, 0x90, RZ, 0xc0, !PT ;  /* 0x0000009002047812 */ /* 0x000fe200078ec0ff */
[----:B------:R-:W0:Y:S01]  /*0450*/  LDC R16, c[0x0][0x268] ;  /* 0x00009a00ff107b82 */ /* 0x000e220000000800 */
[----:B------:R-:W-:Y:S01]  /*0460*/  LOP3.LUT R2, R0, 0xf, RZ, 0xc0, !PT ;  /* 0x0000000f00027812 */ /* 0x000fe200078ec0ff */
[----:B------:R-:W-:Y:S01]  /*0470*/  USHF.L.U32 UR5, UR22, 0x1, URZ ;  /* 0x0000000116057899 */ /* 0x000fe2000800063f */
[----:B------:R-:W-:Y:S01]  /*0480*/  LOP3.LUT R13, R4, 0x17e, R13, 0x78, !PT ;  /* 0x0000017e040d7812 */ /* 0x000fe200078e780d */
[----:B------:R-:W-:Y:S01]  /*0490*/  IMAD R4, R3, UR23, RZ ;  /* 0x0000001703047c24 */ /* 0x000fe2000f8e02ff */
[----:B------:R-:W-:Y:S01]  /*04a0*/  SHF.R.U32.HI R7, RZ, 0x4, R0 ;  /* 0x00000004ff077819 */ /* 0x000fe20000011600 */
[----:B------:R-:W-:Y:S01]  /*04b0*/  IMAD R2, R2, UR4, RZ ;  /* 0x0000000402027c24 */ /* 0x000fe2000f8e02ff */
[----:B------:R-:W-:Y:S01]  /*04c0*/  USHF.L.U32 UR4, UR20, 0x1, URZ ;  /* 0x0000000114047899 */ /* 0x000fe2000800063f */
[----:B------:R-:W-:Y:S01]  /*04d0*/  IMAD.SHL.U32 R5, R4, 0x2, RZ ;  /* 0x0000000204057824 */ /* 0x000fe200078e00ff */
[----:B------:R-:W-:Y:S01]  /*04e0*/  ULDC.64 UR8, c[0x0][0x218] ;  /* 0x0000860000087ab9 */ /* 0x000fe20000000a00 */
[----:B------:R-:W-:Y:S01]  /*04f0*/  IMAD.U32 R8, RZ, RZ, UR5 ;  /* 0x00000005ff087e24 */ /* 0x000fe2000f8e00ff */
[C---:B------:R-:W-:Y:S01]  /*0500*/  SHF.L.U32 R3, R2.reuse, 0x1, RZ ;  /* 0x0000000102037819 */ /* 0x040fe200000006ff */
[----:B------:R-:W-:Y:S01]  /*0510*/  ULDC.64 UR10, c[0x0][0x220] ;  /* 0x00008800000a7ab9 */ /* 0x000fe20000000a00 */
[----:B------:R-:W-:Y:S01]  /*0520*/  MOV R6, UR4 ;  /* 0x0000000400067c02 */ /* 0x000fe20008000f00 */
[----:B------:R-:W-:Y:S01]  /*0530*/  UIMAD.WIDE UR4, UR20, 0x2, URZ ;  /* 0x00000002140478a5 */ /* 0x000fe2000f8e023f */
[----:B------:R-:W-:Y:S01]  /*0540*/  IADD3 R8, P2, P3, R5, UR10, R8 ;  /* 0x0000000a05087c10 */ /* 0x000fe2000fb5e008 */
[----:B------:R-:W-:Y:S01]  /*0550*/  IMAD.U32 R14, RZ, RZ, UR21 ;  /* 0x00000015ff0e7e24 */ /* 0x000fe2000f8e00ff */
[----:B------:R-:W-:Y:S01]  /*0560*/  IADD3 R9, P0, P1, R3, UR8, R6 ;  /* 0x0000000803097c10 */ /* 0x000fe2000f91e006 */
[----:B------:R-:W-:Y:S01]  /*0570*/  IMAD.HI R2, R2, 0x2, RZ ;  /* 0x0000000202027827 */ /* 0x000fe200078e02ff */
[----:B------:R-:W-:Y:S01]  /*0580*/  SGXT.U32 R3, R7, 0x4 ;  /* 0x000000040703781a */ /* 0x000fe20000000000 */
[----:B------:R-:W-:Y:S01]  /*0590*/  UIADD3 UR20, UR24, 0x800, URZ ;  /* 0x0000080018147890 */ /* 0x000fe2000fffe03f */
[----:B------:R-:W-:Y:S01]  /*05a0*/  SHF.R.U32.HI R6, RZ, 0x5, R0 ;  /* 0x00000005ff067819 */ /* 0x000fe20000011600 */
[----:B------:R-:W-:Y:S01]  /*05b0*/  USHF.R.U32.HI UR16, URZ, 0x4, UR24 ;  /* 0x000000043f107899 */ /* 0x000fe20008011618 */
[----:B------:R-:W-:Y:S01]  /*05c0*/  MOV R7, UR5 ;  /* 0x0000000500077c02 */ /* 0x000fe20008000f00 */
[----:B------:R-:W-:Y:S01]  /*05d0*/  IMAD R5, R3, UR21, RZ ;  /* 0x0000001503057c24 */ /* 0x000fe2000f8e02ff */
[----:B------:R-:W-:Y:S01]  /*05e0*/  SGXT.U32 R3, R6, 0x3 ;  /* 0x000000030603781a */ /* 0x000fe20000000000 */
[----:B------:R-:W-:Y:S01]  /*05f0*/  UIMAD.WIDE UR4, UR22, 0x2, URZ ;  /* 0x00000002160478a5 */ /* 0x000fe2000f8e023f */
[----:B------:R-:W-:Y:S01]  /*0600*/  IADD3.X R12, R2, UR9, R7, P0, P1 ;  /* 0x00000009020c7c10 */ /* 0x000fe200087e2407 */
[----:B------:R-:W-:Y:S01]  /*0610*/  IMAD.HI R7, R4, 0x2, RZ ;  /* 0x0000000204077827 */ /* 0x000fe200078e02ff */
[----:B------:R-:W-:Y:S01]  /*0620*/  LEA R6, R14, R5, 0x4 ;  /* 0x000000050e067211 */ /* 0x000fe200078e20ff */
[----:B------:R-:W-:Y:S01]  /*0630*/  USHF.R.U32.HI UR8, URZ, 0x4, UR20 ;  /* 0x000000043f087899 */ /* 0x000fe20008011614 */
[----:B------:R-:W-:-:S02]  /*0640*/  LEA R2, P0, R5, R9, 0x1 ;  /* 0x0000000905027211 */ /* 0x000fc400078008ff */
[----:B------:R-:W-:Y:S02]  /*0650*/  CS2R R40, SRZ ;  /* 0x0000000000287805 */ /* 0x000fe4000001ff00 */
[C---:B------:R-:W-:Y:S01]  /*0660*/  LEA R4, P1, R6.reuse, R9, 0x1 ;  /* 0x0000000906047211 */ /* 0x040fe200078208ff */
[----:B0-----:R-:W-:Y:S01]  /*0670*/  IMAD R9, R3, R16, RZ ;  /* 0x0000001003097224 */ /* 0x001fe200078e02ff */
[-C--:B------:R-:W-:Y:S01]  /*0680*/  LEA.HI.X.SX32 R3, R5, R12.reuse, 0x1, P0 ;  /* 0x0000000c05037211 */ /* 0x080fe200000f0eff */
[----:B------:R-:W-:Y:S01]  /*0690*/  USGXT.U32 UR8, UR8, 0xe ;  /* 0x0000000e0808789a */ /* 0x000fe20008000000 */
[----:B------:R-:W-:Y:S01]  /*06a0*/  LEA.HI.X.SX32 R5, R6, R12, 0x1, P1 ;  /* 0x0000000c06057211 */ /* 0x000fe200008f0eff */
[----:B------:R-:W-:Y:S01]  /*06b0*/  IMAD R12, R16, 0x8, R9 ;  /* 0x00000008100c7824 */ /* 0x000fe200078e0209 */
[----:B------:R-:W-:Y:S02]  /*06c0*/  MOV R14, UR5 ;  /* 0x00000005000e7c02 */ /* 0x000fe40008000f00 */
[----:B------:R-:W-:-:S02]  /*06d0*/  CS2R R42, SRZ ;  /* 0x00000000002a7805 */ /* 0x000fc4000001ff00 */
[-C--:B------:R-:W-:Y:S01]  /*06e0*/  LEA R6, P0, R9, R8.reuse, 0x1 ;  /* 0x0000000809067211 */ /* 0x080fe200078008ff */
[----:B------:R-:W-:Y:S01]  /*06f0*/  UMOV UR14, 0xffffffe0 ;  /* 0xffffffe0000e7882 */ /* 0x000fe20000000000 */
[----:B------:R-:W-:Y:S01]  /*0700*/  IADD3.X R14, R7, UR11, R14, P2, P3 ;  /* 0x0000000b070e7c10 */ /* 0x000fe200097e640e */
[----:B------:R-:W-:Y:S01]  /*0710*/  UMOV UR15, 0x3fffffef ;  /* 0x3fffffef000f7882 */ /* 0x000fe20000000000 */
[C---:B------:R-:W-:Y:S01]  /*0720*/  LEA R8, P1, R12.reuse, R8, 0x1 ;  /* 0x000000080c087211 */ /* 0x040fe200078208ff */
[----:B------:R-:W-:Y:S01]  /*0730*/  UMOV UR9, URZ ;  /* 0x0000003f00097c82 */ /* 0x000fe20008000000 */
[-C--:B------:R-:W-:Y:S01]  /*0740*/  LEA.HI.X.SX32 R7, R9, R14.reuse, 0x1, P0 ;  /* 0x0000000e09077211 */ /* 0x080fe200000f0eff */
[----:B------:R-:W-:Y:S01]  /*0750*/  UMOV UR4, URZ ;  /* 0x0000003f00047c82 */ /* 0x000fe20008000000 */
[----:B------:R-:W-:Y:S01]  /*0760*/  LEA.HI.X.SX32 R9, R12, R14, 0x1, P1 ;  /* 0x0000000e0c097211 */ /* 0x000fe200008f0eff */
[----:B------:R-:W-:Y:S01]  /*0770*/  IMAD.MOV.U32 R12, RZ, RZ, -0x800000 ;  /* 0xff800000ff0c7424 */ /* 0x000fe200078e00ff */
[----:B------:R-:W-:Y:S01]  /*0780*/  MOV R16, 0x3f800000 ;  /* 0x3f80000000107802 */ /* 0x000fe20000000f00 */
[----:B------:R-:W-:Y:S01]  /*0790*/  UMOV UR5, URZ ;  /* 0x0000003f00057c82 */ /* 0x000fe20008000000 */
[----:B------:R-:W-:Y:S01]  /*07a0*/  MOV R15, 0xff800000 ;  /* 0xff800000000f7802 */ /* 0x000fe20000000f00 */
[----:B------:R-:W-:Y:S01]  /*07b0*/  USGXT.U32 UR16, UR16, 0xe ;  /* 0x0000000e1010789a */ /* 0x000fe20008000000 */
[----:B------:R-:W-:Y:S01]  /*07c0*/  MOV R14, 0x3f800000 ;  /* 0x3f800000000e7802 */ /* 0x000fe20000000f00 */
[----:B------:R-:W-:Y:S01]  /*07d0*/  UIADD3.64 UR14, UR8, -UR14, URZ ;  /* 0x8000000e080e7297 */ /* 0x000fe2000fffe03f */
[----:B------:R-:W-:Y:S01]  /*07e0*/  UMOV UR6, URZ ;  /* 0x0000003f00067c82 */ /* 0x000fe20008000000 */
[----:B------:R-:W-:Y:S01]  /*07f0*/  ULDC UR22, c[0x0][0x238] ;  /* 0x00008e0000167ab9 */ /* 0x000fe20000000800 */
[----:B------:R-:W-:-:S09]  /*0800*/  UMOV UR17, 0x40000040 ;  /* 0x4000004000117882 */ /* 0x000fd20000000000 */
.L_x_1:
[----:B------:R-:W-:Y:S01]  /*0810*/  MOV R19, UR4 ;  /* 0x0000000400137c02 */ /* 0x000fe20008000f00 */
[----:B------:R-:W-:-:S04]  /*0820*/  IMAD.U32 R23, RZ, RZ, UR4 ;  /* 0x00000004ff177e24 */ /* 0x000fc8000f8e00ff */
[----:B------:R-:W-:-:S04]  /*0830*/  IMAD.WIDE R18, R19, 0x2, R2 ;  /* 0x0000000213127825 */ /* 0x000fc800078e0202 */
[----:B------:R-:W-:Y:S02]  /*0840*/  IMAD.WIDE R22, R23, 0x2, R4 ;  /* 0x0000000217167825 */ /* 0x000fe400078e0204 */
[----:B------:R-:W2:Y:S04]  /*0850*/  LDG.E.U16 R18, desc[UR26][R18.64] ;  /* 0x0000001a12127981 */ /* 0x000ea8000c1e1500 */
[----:B------:R-:W3:Y:S01]  /*0860*/  LDG.E.U16 R23, desc[UR26][R22.64] ;  /* 0x0000001a16177981 */ /* 0x000ee2000c1e1500 */
[----:B------:R-:W-:Y:S02]  /*0870*/  MOV R21, UR5 ;  /* 0x0000000500157c02 */ /* 0x000fe40008000f00 */
[----:B------:R-:W-:Y:S01]  /*0880*/  MOV R45, UR5 ;  /* 0x00000005002d7c02 */ /* 0x000fe20008000f00 */
[----:B------:R-:W-:Y:S02]  /*0890*/  BAR.SYNC.DEFER_BLOCKING 0x0 ;  /* 0x0000000000007b1d */ /* 0x000fe40000010000 */
[----:B------:R-:W-:-:S04]  /*08a0*/  IMAD.WIDE R20, R21, 0x2, R6 ;  /* 0x0000000215147825 */ /* 0x000fc800078e0206 */
[----:B------:R-:W-:Y:S01]  /*08b0*/  IMAD.WIDE R44, R45, 0x2, R8 ;  /* 0x000000022d2c7825 */ /* 0x000fe200078e0208 */
[----:B------:R-:W-:Y:S01]  /*08c0*/  UMOV UR18, UR8 ;  /* 0x0000000800127c82 */ /* 0x000fe20008000000 */
[----:B------:R-:W-:Y:S01]  /*08d0*/  UMOV UR19, 0xc0000010 ;  /* 0xc000001000137882 */ /* 0x000fe20000000000 */
[----:B------:R-:W-:Y:S01]  /*08e0*/  UMOV UR12, UR16 ;  /* 0x00000010000c7c82 */ /* 0x000fe20008000000 */
[----:B------:R-:W-:Y:S01]  /*08f0*/  UMOV UR13, UR17 ;  /* 0x00000011000d7c82 */ /* 0x000fe20008000000 */
[----:B--2---:R0:W-:Y:S04]  /*0900*/  STS.U16 [R13+UR24+0x800], R18 ;  /* 0x000800120d007988 */ /* 0x0041e80008000418 */
[----:B---3--:R-:W-:Y:S01]  /*0910*/  STS.U16 [R13+UR24+0xa00], R23 ;  /* 0x000a00170d007988 */ /* 0x008fe20008000418 */
[----:B------:R1:W-:Y:S06]  /*0920*/  MEMBAR.ALL.CTA ;  /* 0x0000000000007992 */ /* 0x0003ec0000008000 */
[----:B-1----:R-:W1:Y:S02]  /*0930*/  FENCE.VIEW.ASYNC.S ;  /* 0x00000000000073c6 */ /* 0x002e640000000000 */
[----:B-1----:R-:W-:Y:S06]  /*0940*/  BAR.SYNC.DEFER_BLOCKING 0x0 ;  /* 0x0000000000007b1d */ /* 0x002fec0000010000 */
[----:B------:R-:W2:Y:S04]  /*0950*/  LDG.E.U16 R20, desc[UR26][R20.64] ;  /* 0x0000001a14147981 */ /* 0x000ea8000c1e1500 */
[----:B------:R1:W3:Y:S01]  /*0960*/  LDG.E.U16 R22, desc[UR26][R44.64] ;  /* 0x0000001a2c167981 */ /* 0x0002e2000c1e1500 */
[----:B------:R-:W-:Y:S01]  /*0970*/  WARPGROUP.ARRIVE ;  /* 0x00000000000079c5 */ /* 0x000fe20000000000 */
[----:B------:R-:W-:Y:S01]  /*0980*/  USHF.L.U32 UR10, UR25, 0x3, URZ ;  /* 0x00000003190a7899 */ /* 0x000fe2000800063f */
[----:B------:R-:W-:Y:S01]  /*0990*/  UMOV UR11, 0x80000000 ;  /* 0x80000000000b7882 */ /* 0x000fe20000000000 */
[----:B------:R-:W-:-:S03]  /*09a0*/  UIADD3 UR6, UR6, 0x20, URZ ;  /* 0x0000002006067890 */ /* 0x000fc6000fffe03f */
[----:B------:R-:W-:Y:S01]  /*09b0*/  HGMMA.64x16x16.F32 R32, gdesc[UR16].tnspA, RZ, !UPT ;  /* 0x20200000102079f0 */ /* 0x000fe2000c7008ff */
[----:B------:R-:W-:Y:S02]  /*09c0*/  ULOP3.LUT UR10, UR10, 0x20, URZ, 0xc0, !UPT ;  /* 0x000000200a0a7892 */ /* 0x000fe4000f8ec03f */
[----:B------:R-:W-:Y:S01]  /*09d0*/  UISETP.GE.AND UP0, UPT, UR6, UR28, UPT ;  /* 0x0000001c0600728c */ /* 0x000fe2000bf06270 */
[----:B------:R-:W-:Y:S01]  /*09e0*/  HGMMA.64x16x16.F32 R24, gdesc[UR12].tnspA, RZ, !UPT, gsb0 ;  /* 0x202000000c1879f0 */ /* 0x000fe2000c0008ff */
[----:B------:R-:W-:Y:S01]  /*09f0*/  ULEA.HI UR10, UR20, UR10, URZ, 0x1c ;  /* 0x0000000a140a7291 */ /* 0x000fe2000f8fe03f */
[----:B------:R-:W-:Y:S01]  /*0a00*/  UMOV UR12, 0xfffffffe ;  /* 0xfffffffe000c7882 */ /* 0x000fe20000000000 */
[----:B------:R-:W-:Y:S02]  /*0a10*/  UMOV UR13, 0x7fffffff ;  /* 0x7fffffff000d7882 */ /* 0x000fe40000000000 */
[----:B------:R-:W-:Y:S01]  /*0a20*/  ULOP3.LUT UR10, UR10, 0x3fff, URZ, 0xc0, !UPT ;  /* 0x00003fff0a0a7892 */ /* 0x000fe2000f8ec03f */
[----:B------:R-:W-:Y:S01]  /*0a30*/  PLOP3.LUT P0, PT, PT, PT, UP0, 0x80, 0x0 ;  /* 0x000000000000781c */ /* 0x000fe20003f0f008 */
[----:B------:R-:W-:-:S02]  /*0a40*/  ULEA UR4, UR21, UR4, 0x5 ;  /* 0x0000000415047291 */ /* 0x000fc4000f8e283f */
[----:B------:R-:W-:Y:S01]  /*0a50*/  ULEA UR5, UR23, UR5, 0x5 ;  /* 0x0000000517057291 */ /* 0x000fe2000f8e283f */
[----:B------:R-:W-:Y:S02]  /*0a60*/  WARPGROUP.DEPBAR.LE gsb0, 0x0 ;  /* 0x00008000000079c5 */ /* 0x000fe40000010000 */
[----:B------:R-:W-:Y:S01]  /*0a70*/  FMUL R17, R32, UR22 ;  /* 0x0000001620117c20 */ /* 0x000fe20008400000 */
[----:B0-----:R-:W-:Y:S01]  /*0a80*/  FMUL R18, R33, UR22 ;  /* 0x0000001621127c20 */ /* 0x001fe20008400000 */
[----:B------:R-:W-:Y:S01]  /*0a90*/  FMUL R19, R34, UR22 ;  /* 0x0000001622137c20 */ /* 0x000fe20008400000 */
[----:B-1----:R-:W-:Y:S01]  /*0aa0*/  FMUL R44, R35, UR22 ;  /* 0x00000016232c7c20 */ /* 0x002fe20008400000 */
[----:B------:R-:W-:Y:S02]  /*0ab0*/  BAR.SYNC.DEFER_BLOCKING 0x0 ;  /* 0x0000000000007b1d */ /* 0x000fe40000010000 */
[----:B------:R-:W-:Y:S01]  /*0ac0*/  FMNMX R18, R17, R18, !PT ;  /* 0x0000001211127209 */ /* 0x000fe20007800000 */
[----:B------:R-:W-:Y:S01]  /*0ad0*/  FMUL R17, R36, UR22 ;  /* 0x0000001624117c20 */ /* 0x000fe20008400000 */
[----:B------:R-:W-:Y:S01]  /*0ae0*/  FMNMX R44, R19, R44, !PT ;  /* 0x0000002c132c7209 */ /* 0x000fe20007800000 */
[----:B------:R-:W-:-:S03]  /*0af0*/  FMUL R19, R38, UR22 ;  /* 0x0000001626137c20 */ /* 0x000fc60008400000 */
        /* <DEDUP_REMOVED lines=20> */
[----:B------:R-:W-:Y:S02]  /*0c40*/  FMNMX R18, R18, R17, !PT ;  /* 0x0000001112127209 */ /* 0x000fe40007800000 */
[----:B------:R-:W-:-:S03]  /*0c50*/  FMNMX R44, R44, R19, !PT ;  /* 0x000000132c2c7209 */ /* 0x000fc60007800000 */
[----:B------:R-:W0:Y:S04]  /*0c60*/  SHFL.BFLY PT, R17, R18, 0x2, 0x1f ;  /* 0x0c401f0012117f89 */ /* 0x000e2800000e0000 */
[----:B------:R-:W1:Y:S01]  /*0c70*/  SHFL.BFLY PT, R21, R44, 0x2, 0x1f ;  /* 0x0c401f002c157f89 */ /* 0x000e6200000e0000 */
[----:B0-----:R-:W-:Y:S02]  /*0c80*/  FMNMX R17, R18, R17, !PT ;  /* 0x0000001112117209 */ /* 0x001fe40007800000 */
[----:B-1----:R-:W-:-:S03]  /*0c90*/  FMNMX R21, R44, R21, !PT ;  /* 0x000000152c157209 */ /* 0x002fc60007800000 */
[----:B------:R-:W0:Y:S02]  /*0ca0*/  SHFL.BFLY PT, R18, R17, 0x1, 0x1f ;  /* 0x0c201f0011127f89 */ /* 0x000e2400000e0000 */
[----:B0-----:R-:W-:-:S04]  /*0cb0*/  FMNMX R18, R17, R18, !PT ;  /* 0x0000001211127209 */ /* 0x001fc80007800000 */
[----:B------:R-:W-:-:S05]  /*0cc0*/  FMNMX R18, R18, R15, !PT ;  /* 0x0000000f12127209 */ /* 0x000fca0007800000 */
[--C-:B------:R-:W-:Y:S01]  /*0cd0*/  FFMA R32, R32, UR22, -R18.reuse ;  /* 0x0000001620207c23 */ /* 0x100fe20008000812 */
[--C-:B------:R-:W-:Y:S01]  /*0ce0*/  FFMA R33, R33, UR22, -R18.reuse ;  /* 0x0000001621217c23 */ /* 0x100fe20008000812 */
[--C-:B------:R-:W-:Y:S01]  /*0cf0*/  FFMA R17, R36, UR22, -R18.reuse ;  /* 0x0000001624117c23 */ /* 0x100fe20008000812 */
[--C-:B------:R-:W-:Y:S01]  /*0d00*/  FFMA R37, R37, UR22, -R18.reuse ;  /* 0x0000001625257c23 */ /* 0x100fe20008000812 */
[----:B------:R-:W-:Y:S01]  /*0d10*/  FMUL R19, R32, 1.4426950216293334961 ;  /* 0x3fb8aa3b20137820 */ /* 0x000fe20000400000 */
[----:B------:R-:W-:Y:S01]  /*0d20*/  FMUL R33, R33, 1.4426950216293334961 ;  /* 0x3fb8aa3b21217820 */ /* 0x000fe20000400000 */
[----:B------:R-:W0:Y:S01]  /*0d30*/  SHFL.BFLY PT, R32, R21, 0x1, 0x1f ;  /* 0x0c201f0015207f89 */ /* 0x000e2200000e0000 */
[----:B------:R-:W-:Y:S01]  /*0d40*/  FMUL R23, R17, 1.4426950216293334961 ;  /* 0x3fb8aa3b11177820 */ /* 0x000fe20000400000 */
[--C-:B------:R-:W-:Y:S01]  /*0d50*/  FFMA R17, R25, UR22, -R18.reuse ;  /* 0x0000001619117c23 */ /* 0x100fe20008000812 */
[----:B------:R1:W-:Y:S01]  /*0d60*/  MUFU.EX2 R36, R33 ;  /* 0x0000002100247308 */ /* 0x0003e20000000800 */
[----:B------:R-:W-:Y:S01]  /*0d70*/  FMUL R37, R37, 1.4426950216293334961 ;  /* 0x3fb8aa3b25257820 */ /* 0x000fe20000400000 */
[--C-:B------:R-:W-:Y:S01]  /*0d80*/  FFMA R24, R24, UR22, -R18.reuse ;  /* 0x0000001618187c23 */ /* 0x100fe20008000812 */
[----:B------:R-:W-:-:S03]  /*0d90*/  FFMA R29, R29, UR22, -R18 ;  /* 0x000000161d1d7c23 */ /* 0x000fc60008000812 */
[----:B------:R-:W-:Y:S01]  /*0da0*/  FMUL R45, R24, 1.4426950216293334961 ;  /* 0x3fb8aa3b182d7820 */ /* 0x000fe20000400000 */
[----:B------:R-:W-:Y:S01]  /*0db0*/  FFMA R24, R28, UR22, -R18 ;  /* 0x000000161c187c23 */ /* 0x000fe20008000812 */
[----:B------:R-:W4:Y:S01]  /*0dc0*/  MUFU.EX2 R19, R19 ;  /* 0x0000001300137308 */ /* 0x000f220000000800 */
[----:B-1----:R-:W-:Y:S02]  /*0dd0*/  FMUL R33, R17, 1.4426950216293334961 ;  /* 0x3fb8aa3b11217820 */ /* 0x002fe40000400000 */
[----:B------:R-:W-:-:S05]  /*0de0*/  FMUL R24, R24, 1.4426950216293334961 ;  /* 0x3fb8aa3b18187820 */ /* 0x000fca0000400000 */
[----:B------:R1:W-:Y:S01]  /*0df0*/  MUFU.EX2 R44, R37 ;  /* 0x00000025002c7308 */ /* 0x0003e20000000800 */
[----:B0-----:R-:W-:Y:S01]  /*0e00*/  FMNMX R17, R21, R32, !PT ;  /* 0x0000002015117209 */ /* 0x001fe20007800000 */
[----:B------:R-:W-:-:S06]  /*0e10*/  FADD R21, -R18, R15 ;  /* 0x0000000f12157221 */ /* 0x000fcc0000000100 */
[----:B------:R-:W0:Y:S01]  /*0e20*/  MUFU.EX2 R23, R23 ;  /* 0x0000001700177308 */ /* 0x000e220000000800 */
[----:B------:R-:W-:Y:S01]  /*0e30*/  FMNMX R17, R17, R12, !PT ;  /* 0x0000000c11117209 */ /* 0x000fe20007800000 */
[----:B-1----:R-:W-:Y:S01]  /*0e40*/  FMUL R37, R29, 1.4426950216293334961 ;  /* 0x3fb8aa3b1d257820 */ /* 0x002fe20000400000 */
[----:B------:R-:W-:-:S03]  /*0e50*/  FMUL R21, R21, 1.4426950216293334961 ;  /* 0x3fb8aa3b15157820 */ /* 0x000fc60000400000 */
[--C-:B------:R-:W-:Y:S01]  /*0e60*/  FFMA R34, R34, UR22, -R17.reuse ;  /* 0x0000001622227c23 */ /* 0x100fe20008000811 */
[--C-:B------:R-:W-:Y:S01]  /*0e70*/  FFMA R35, R35, UR22, -R17.reuse ;  /* 0x0000001623237c23 */ /* 0x100fe20008000811 */
[--C-:B------:R-:W-:Y:S01]  /*0e80*/  FFMA R38, R38, UR22, -R17.reuse ;  /* 0x0000001626267c23 */ /* 0x100fe20008000811 */
[----:B------:R1:W-:Y:S01]  /*0e90*/  MUFU.EX2 R28, R33 ;  /* 0x00000021001c7308 */ /* 0x0003e20000000800 */
[----:B------:R-:W-:Y:S01]  /*0ea0*/  FMUL R29, R34, 1.4426950216293334961 ;  /* 0x3fb8aa3b221d7820 */ /* 0x000fe20000400000 */
[----:B------:R-:W-:Y:S01]  /*0eb0*/  FMUL R34, R35, 1.4426950216293334961 ;  /* 0x3fb8aa3b23227820 */ /* 0x000fe20000400000 */
[--C-:B------:R-:W-:Y:S01]  /*0ec0*/  FFMA R39, R39, UR22, -R17.reuse ;  /* 0x0000001627277c23 */ /* 0x100fe20008000811 */
[--C-:B------:R-:W-:Y:S01]  /*0ed0*/  FFMA R26, R26, UR22, -R17.reuse ;  /* 0x000000161a1a7c23 */ /* 0x100fe20008000811 */
[--C-:B------:R-:W-:Y:S01]  /*0ee0*/  FFMA R31, R31, UR22, -R17.reuse ;  /* 0x000000161f1f7c23 */ /* 0x100fe20008000811 */
[----:B------:R-:W-:Y:S02]  /*0ef0*/  FFMA R27, R27, UR22, -R17 ;  /* 0x000000161b1b7c23 */ /* 0x000fe40008000811 */
[----:B------:R-:W-:Y:S01]  /*0f00*/  MUFU.EX2 R29, R29 ;  /* 0x0000001d001d7308 */ /* 0x000fe20000000800 */
[----:B-1----:R-:W-:Y:S01]  /*0f10*/  FMUL R33, R38, 1.4426950216293334961 ;  /* 0x3fb8aa3b26217820 */ /* 0x002fe20000400000 */
[----:B------:R-:W-:Y:S01]  /*0f20*/  FMUL R38, R39, 1.4426950216293334961 ;  /* 0x3fb8aa3b27267820 */ /* 0x000fe20000400000 */
[----:B------:R-:W-:Y:S01]  /*0f30*/  FMUL R26, R26, 1.4426950216293334961 ;  /* 0x3fb8aa3b1a1a7820 */ /* 0x000fe20000400000 */
[----:B------:R-:W-:-:S04]  /*0f40*/  FMUL R27, R27, 1.4426950216293334961 ;  /* 0x3fb8aa3b1b1b7820 */ /* 0x000fc80000400000 */
[----:B------:R-:W1:Y:S08]  /*0f50*/  MUFU.EX2 R34, R34 ;  /* 0x0000002200227308 */ /* 0x000e700000000800 */
[----:B------:R5:W-:Y:S08]  /*0f60*/  MUFU.EX2 R32, R24 ;  /* 0x0000001800207308 */ /* 0x000bf00000000800 */
[----:B------:R-:W-:Y:S01]  /*0f70*/  MUFU.EX2 R33, R33 ;  /* 0x0000002100217308 */ /* 0x000fe20000000800 */
[----:B-----5:R-:W-:-:S07]  /*0f80*/  FFMA R24, R30, UR22, -R17 ;  /* 0x000000161e187c23 */ /* 0x020fce0008000811 */
[----:B------:R4:W-:Y:S08]  /*0f90*/  MUFU.EX2 R25, R45 ;  /* 0x0000002d00197308 */ /* 0x0009f00000000800 */
[----:B------:R5:W-:Y:S01]  /*0fa0*/  MUFU.EX2 R15, R37 ;  /* 0x00000025000f7308 */ /* 0x000be20000000800 */
[----:B----4-:R-:W-:-:S04]  /*0fb0*/  FADD R45, R19, R36 ;  /* 0x00000024132d7221 */ /* 0x010fc80000000000 */
[----:B0-----:R-:W-:-:S03]  /*0fc0*/  FADD R45, R23, R45 ;  /* 0x0000002d172d7221 */ /* 0x001fc60000000000 */
[----:B------:R-:W-:Y:S01]  /*0fd0*/  MUFU.EX2 R38, R38 ;  /* 0x0000002600267308 */ /* 0x000fe20000000800 */
[----:B-----5:R-:W-:Y:S01]  /*0fe0*/  FMUL R37, R24, 1.4426950216293334961 ;  /* 0x3fb8aa3b18257820 */ /* 0x020fe20000400000 */
[----:B------:R-:W-:-:S04]  /*0ff0*/  FADD R24, -R17, R12 ;  /* 0x0000000c11187221 */ /* 0x000fc80000000100 */
[----:B------:R-:W-:Y:S01]  /*1000*/  FMUL R39, R24, 1.4426950216293334961 ;  /* 0x3fb8aa3b18277820 */ /* 0x000fe20000400000 */
[----:B------:R-:W-:Y:S01]  /*1010*/  F2FP.F16.F32.PACK_AB R24, R36, R19 ;  /* 0x000000132418723e */ /* 0x000fe200000000ff */
[----:B------:R0:W-:Y:S01]  /*1020*/  MUFU.EX2 R35, R26 ;  /* 0x0000001a00237308 */ /* 0x0001e20000000800 */
[----:B-1----:R-:W-:-:S07]  /*1030*/  FADD R36, R29, R34 ;  /* 0x000000221d247221 */ /* 0x002fce0000000000 */
[----:B------:R-:W1:Y:S01]  /*1040*/  MUFU.EX2 R21, R21 ;  /* 0x0000001500157308 */ /* 0x000e620000000800 */
[C---:B0-----:R-:W-:Y:S01]  /*1050*/  F2FP.F16.F32.PACK_AB R26, R44.reuse, R23 ;  /* 0x000000172c1a723e */ /* 0x041fe200000000ff */
[----:B------:R-:W-:Y:S01]  /*1060*/  FMUL R23, R31, 1.4426950216293334961 ;  /* 0x3fb8aa3b1f177820 */ /* 0x000fe20000400000 */
[----:B--2---:R0:W-:Y:S05]  /*1070*/  STS.U16 [R11+UR24+0x800], R20 ;  /* 0x000800140b007988 */ /* 0x0041ea0008000418 */
[----:B------:R-:W2:Y:S01]  /*1080*/  MUFU.EX2 R19, R39 ;  /* 0x0000002700137308 */ /* 0x000ea20000000800 */
[----:B---3--:R-:W-:Y:S01]  /*1090*/  STS.U16 [R11+UR24+0xa00], R22 ;  /* 0x000a00160b007988 */ /* 0x008fe20008000418 */
[----:B------:R3:W-:Y:S06]  /*10a0*/  MEMBAR.ALL.CTA ;  /* 0x0000000000007992 */ /* 0x0007ec0000008000 */
[----:B---3--:R-:W3:Y:S01]  /*10b0*/  FENCE.VIEW.ASYNC.S ;  /* 0x00000000000073c6 */ /* 0x008ee20000000000 */
[----:B------:R4:W5:Y:S01]  /*10c0*/  MUFU.EX2 R30, R27 ;  /* 0x0000001b001e7308 */ /* 0x0009620000000800 */
[----:B0-----:R-:W-:Y:S01]  /*10d0*/  FADD R20, R44, R45 ;  /* 0x0000002d2c147221 */ /* 0x001fe20000000000 */
[-C--:B-1----:R-:W-:Y:S01]  /*10e0*/  FMUL R40, R40, R21.reuse ;  /* 0x0000001528287220 */ /* 0x082fe20000400000 */
[----:B------:R-:W-:-:S02]  /*10f0*/  FMUL R41, R41, R21 ;  /* 0x0000001529297220 */ /* 0x000fc40000400000 */
[----:B------:R-:W-:-:S03]  /*1100*/  FADD R31, R25, R20 ;  /* 0x00000014191f7221 */ /* 0x000fc60000000000 */
[----:B------:R0:W-:Y:S01]  /*1110*/  MUFU.EX2 R12, R37 ;  /* 0x00000025000c7308 */ /* 0x0001e20000000800 */
[----:B----4-:R-:W-:Y:S01]  /*1120*/  FADD R27, R33, R36 ;  /* 0x00000024211b7221 */ /* 0x010fe20000000000 */
[C---:B------:R-:W-:Y:S01]  /*1130*/  FADD R31, R28.reuse, R31 ;  /* 0x0000001f1c1f7221 */ /* 0x040fe20000000000 */
[----:B------:R-:W-:Y:S01]  /*1140*/  F2FP.F16.F32.PACK_AB R28, R28, R25 ;  /* 0x000000191c1c723e */ /* 0x000fe200000000ff */
[----:B--2---:R-:W-:Y:S01]  /*1150*/  FMUL R42, R42, R19 ;  /* 0x000000132a2a7220 */ /* 0x004fe20000400000 */
[----:B------:R-:W-:Y:S01]  /*1160*/  FADD R20, R38, R27 ;  /* 0x0000001b26147221 */ /* 0x000fe20000000000 */
[----:B------:R-:W-:Y:S01]  /*1170*/  F2FP.F16.F32.PACK_AB R25, R34, R29 ;  /* 0x0000001d2219723e */ /* 0x000fe200000000ff */
[----:B------:R-:W-:Y:S01]  /*1180*/  FMUL R43, R43, R19 ;  /* 0x000000132b2b7220 */ /* 0x000fe20000400000 */
[----:B------:R-:W1:Y:S01]  /*1190*/  MUFU.EX2 R23, R23 ;  /* 0x0000001700177308 */ /* 0x000e620000000800 */
[----:B0-----:R-:W-:Y:S01]  /*11a0*/  FADD R37, R35, R20 ;  /* 0x0000001423257221 */ /* 0x001fe20000000000 */
[----:B-----5:R-:W-:Y:S01]  /*11b0*/  F2FP.F16.F32.PACK_AB R29, R30, R35 ;  /* 0x000000231e1d723e */ /* 0x020fe200000000ff */
[----:B------:R-:W-:Y:S01]  /*11c0*/  FADD R20, R32, R31 ;  /* 0x0000001f20147221 */ /* 0x000fe20000000000 */
[----:B------:R-:W-:Y:S01]  /*11d0*/  F2FP.F16.F32.PACK_AB R27, R38, R33 ;  /* 0x00000021261b723e */ /* 0x000fe200000000ff */
[----:B------:R-:W-:Y:S01]  /*11e0*/  FADD R37, R30, R37 ;  /* 0x000000251e257221 */ /* 0x000fe20000000000 */
[C---:B------:R-:W-:Y:S01]  /*11f0*/  F2FP.F16.F32.PACK_AB R30, R15.reuse, R32 ;  /* 0x000000200f1e723e */ /* 0x040fe200000000ff */
[----:B------:R-:W-:-:S05]  /*1200*/  FADD R20, R15, R20 ;  /* 0x000000140f147221 */ /* 0x000fca0000000000 */
[----:B---3--:R-:W0:Y:S01]  /*1210*/  SHFL.BFLY PT, R15, R20, 0x2, 0x1f ;  /* 0x0c401f00140f7f89 */ /* 0x008e2200000e0000 */
[----:B-1----:R-:W-:Y:S01]  /*1220*/  F2FP.F16.F32.PACK_AB R31, R23, R12 ;  /* 0x0000000c171f723e */ /* 0x002fe200000000ff */
[----:B------:R-:W-:Y:S01]  /*1230*/  BAR.SYNC.DEFER_BLOCKING 0x0 ;  /* 0x0000000000007b1d */ /* 0x000fe20000010000 */
[----:B------:R-:W-:-:S04]  /*1240*/  FADD R12, R12, R37 ;  /* 0x000000250c0c7221 */ /* 0x000fc80000000000 */
[----:B------:R-:W-:-:S05]  /*1250*/  FADD R12, R23, R12 ;  /* 0x0000000c170c7221 */ /* 0x000fca0000000000 */
[----:B------:R-:W1:Y:S01]  /*1260*/  SHFL.BFLY PT, R23, R12, 0x2, 0x1f ;  /* 0x0c401f000c177f89 */ /* 0x000e6200000e0000 */
[----:B0-----:R-:W-:-:S05]  /*1270*/  FADD R15, R20, R15 ;  /* 0x0000000f140f7221 */ /* 0x001fca0000000000 */
[----:B------:R-:W0:Y:S01]  /*1280*/  SHFL.BFLY PT, R22, R15, 0x1, 0x1f ;  /* 0x0c201f000f167f89 */ /* 0x000e2200000e0000 */
[----:B------:R-:W-:-:S06]  /*1290*/  WARPGROUP.ARRIVE ;  /* 0x00000000000079c5 */ /* 0x000fcc0000000000 */
[----:B------:R-:W-:Y:S01]  /*12a0*/  HGMMA.64x8x16.F32 R40, R24, gdesc[UR8], R40 ;  /* 0x0000000818287df0 */ /* 0x000fe20008700828 */
[----:B------:R-:W-:Y:S02]  /*12b0*/  UMOV UR11, URZ ;  /* 0x0000003f000b7c82 */ /* 0x000fe40008000000 */
[----:B------:R-:W-:Y:S01]  /*12c0*/  UIADD3.64 UR10, UR10, -UR12, URZ ;  /* 0x8000000c0a0a7297 */ /* 0x000fe2000fffe03f */
[----:B-1----:R-:W-:Y:S01]  /*12d0*/  FADD R23, R12, R23 ;  /* 0x000000170c177221 */ /* 0x002fe20000000000 */
[----:B------:R-:W-:-:S04]  /*12e0*/  MOV R12, R17 ;  /* 0x00000011000c7202 */ /* 0x000fc80000000f00 */
[----:B------:R-:W1:Y:S01]  /*12f0*/  SHFL.BFLY PT, R32, R23, 0x1, 0x1f ;  /* 0x0c201f0017207f89 */ /* 0x000e6200000e0000 */
[----:B0-----:R-:W-:Y:S01]  /*1300*/  FADD R22, R15, R22 ;  /* 0x000000160f167221 */ /* 0x001fe20000000000 */
[----:B------:R-:W-:-:S03]  /*1310*/  IMAD.MOV.U32 R15, RZ, RZ, R18 ;  /* 0x000000ffff0f7224 */ /* 0x000fc600078e0012 */
[----:B------:R-:W-:Y:S01]  /*1320*/  FFMA R16, R21, R16, R22 ;  /* 0x0000001015107223 */ /* 0x000fe20000000016 */
[----:B-1----:R-:W-:-:S04]  /*1330*/  FADD R32, R23, R32 ;  /* 0x0000002017207221 */ /* 0x002fc80000000000 */
[----:B------:R-:W-:Y:S01]  /*1340*/  FFMA R14, R19, R14, R32 ;  /* 0x0000000e130e7223 */ /* 0x000fe20000000020 */
[----:B------:R-:W-:Y:S03]  /*1350*/  HGMMA.64x8x16.F32 R40, R28, gdesc[UR8], R40, gsb0 ;  /* 0x000000081c287df0 */ /* 0x000fe60008000828 */
[----:B------:R-:W-:Y:S02]  /*1360*/  WARPGROUP.DEPBAR.LE gsb0, 0x0 ;  /* 0x00008000000079c5 */ /* 0x000fe40000010000 */
[----:B------:R-:W-:Y:S05]  /*1370*/  @!P0 BRA `(.L_x_1) ;  /* 0xfffffff400248947 */ /* 0x000fea000383ffff */
.L_x_0:
[C---:B0-----:R-:W-:Y:S01]  /*1380*/  SHF.L.U32 R2, R0.reuse, 0x6, RZ ;  /* 0x0000000600027819 */ /* 0x041fe200000006ff */
[C---:B------:R-:W-:Y:S01]  /*1390*/  IMAD.SHL.U32 R6, R0.reuse, 0x4, RZ ;  /* 0x0000000400067824 */ /* 0x040fe200078e00ff */
[C---:B------:R-:W-:Y:S01]  /*13a0*/  LOP3.LUT R3, R0.reuse, 0x3f, RZ, 0xc0, !PT ;  /* 0x0000003f00037812 */ /* 0x040fe200078ec0ff */
[----:B------:R-:W-:Y:S01]  /*13b0*/  IMAD.MOV.U32 R13, RZ, RZ, R16 ;  /* 0x000000ffff0d7224 */ /* 0x000fe200078e0010 */
[----:B------:R-:W-:Y:S01]  /*13c0*/  LOP3.LUT R4, R0, 0xc0, RZ, 0xc0, !PT ;  /* 0x000000c000047812 */ /* 0x000fe200078ec0ff */
[----:B------:R-:W-:Y:S01]  /*13d0*/  FMUL R15, R40, 0.25 ;  /* 0x3e800000280f7820 */ /* 0x000fe20000400000 */
[----:B------:R-:W-:Y:S01]  /*13e0*/  LOP3.LUT R2, R2, 0x600, RZ, 0xc0, !PT ;  /* 0x0000060002027812 */ /* 0x000fe200078ec0ff */
[----:B------:R-:W-:Y:S01]  /*13f0*/  BAR.SYNC.DEFER_BLOCKING 0x0 ;  /* 0x0000000000007b1d */ /* 0x000fe20000010000 */
[----:B------:R-:W-:Y:S02]  /*1400*/  ISETP.NE.U32.AND P0, PT, R4, RZ, PT ;  /* 0x000000ff0400720c */ /* 0x000fe40003f05070 */
[C---:B------:R-:W-:Y:S01]  /*1410*/  SHF.L.U32 R7, R0.reuse, 0x5, RZ ;  /* 0x0000000500077819 */ /* 0x040fe200000006ff */
[----:B------:R-:W-:Y:S01]  /*1420*/  IMAD R4, R3, 0x4, R2 ;  /* 0x0000000403047824 */ /* 0x000fe200078e0202 */
[C---:B------:R-:W-:Y:S01]  /*1430*/  LOP3.LUT R2, R0.reuse, 0xe0, RZ, 0xc0, !PT ;  /* 0x000000e000027812 */ /* 0x040fe200078ec0ff */
[----:B------:R-:W-:Y:S01]  /*1440*/  ULDC.64 UR4, c[0x0][0x270] ;  /* 0x00009c0000047ab9 */ /* 0x000fe20000000a00 */
[----:B------:R-:W-:Y:S01]  /*1450*/  SHF.L.U32 R5, R0, 0x3, RZ ;  /* 0x0000000300057819 */ /* 0x000fe200000006ff */
[----:B------:R-:W-:Y:S01]  /*1460*/  UIMAD UR4, UR7, UR4, URZ ;  /* 0x00000004070472a4 */ /* 0x000fe2000f8e023f */
[----:B------:R-:W-:-:S02]  /*1470*/  SHF.L.U32 R2, R2, 0x1, RZ ;  /* 0x0000000102027819 */ /* 0x000fc400000006ff */
[--C-:B------:R-:W-:Y:S01]  /*1480*/  SHF.R.U32.HI R3, RZ, 0x2, R0.reuse ;  /* 0x00000002ff037819 */ /* 0x100fe20000011600 */
[----:B------:R-:W-:Y:S01]  /*1490*/  USHF.L.U32 UR6, UR4, 0x1, URZ ;  /* 0x0000000104067899 */ /* 0x000fe2000800063f */
[----:B------:R-:W-:Y:S02]  /*14a0*/  LOP3.LUT R7, R2, 0x460, R7, 0x78, !PT ;  /* 0x0000046002077812 */ /* 0x000fe400078e7807 */
[----:B------:R-:W-:Y:S02]  /*14b0*/  LOP3.LUT R5, R5, 0x38, RZ, 0xc0, !PT ;  /* 0x0000003805057812 */ /* 0x000fe400078ec0ff */
[----:B------:R-:W-:Y:S02]  /*14c0*/  LOP3.LUT R6, R6, 0xc0, RZ, 0xc0, !PT ;  /* 0x000000c006067812 */ /* 0x000fe400078ec0ff */
[----:B------:R-:W-:Y:S02]  /*14d0*/  SHF.R.U32.HI R2, RZ, 0x1, R0 ;  /* 0x00000001ff027819 */ /* 0x000fe40000011600 */
[----:B------:R-:W-:Y:S01]  /*14e0*/  LOP3.LUT R3, R4, 0x20, R3, 0x78, !PT ;  /* 0x0000002004037812 */ /* 0x000fe200078e7803 */
[----:B------:R-:W-:Y:S01]  /*14f0*/  FMUL R4, R43, 0.25 ;  /* 0x3e8000002b047820 */ /* 0x000fe20000400000 */
[----:B------:R-:W-:-:S02]  /*1500*/  IADD3 R5, R6, UR24, R5 ;  /* 0x0000001806057c10 */ /* 0x000fc4000fffe005 */
[----:B------:R-:W-:Y:S02]  /*1510*/  LOP3.LUT R2, R2, 0x4, RZ, 0xc0, !PT ;  /* 0x0000000402027812 */ /* 0x000fe400078ec0ff */
[----:B------:R-:W-:Y:S02]  /*1520*/  FSETP.GT.AND P1, PT, |R14|, 8.50705917302346158658e+37, PT ;  /* 0x7e8000000e00780b */ /* 0x000fe40003f24200 */
[C---:B------:R-:W-:Y:S02]  /*1530*/  FSETP.GT.AND P2, PT, |R13|.reuse, 8.50705917302346158658e+37, PT ;  /* 0x7e8000000d00780b */ /* 0x040fe40003f44200 */
[----:B------:R-:W-:Y:S01]  /*1540*/  IADD3 R2, R2, R5, RZ ;  /* 0x0000000502027210 */ /* 0x000fe20007ffe0ff */
[----:B------:R-:W-:Y:S01]  /*1550*/  FMUL R5, R42, 0.25 ;  /* 0x3e8000002a057820 */ /* 0x000fe20000400000 */
[----:B------:R-:W-:Y:S02]  /*1560*/  MOV R6, UR25 ;  /* 0x0000001900067c02 */ /* 0x000fe40008000f00 */
[----:B------:R-:W-:Y:S01]  /*1570*/  FSEL R43, R4, R43, P1 ;  /* 0x0000002b042b7208 */ /* 0x000fe20000800000 */
[C---:B------:R-:W-:Y:S01]  /*1580*/  FMUL R4, R13.reuse, 8388608 ;  /* 0x4b0000000d047820 */ /* 0x040fe20000400000 */
[----:B------:R-:W-:-:S02]  /*1590*/  FSETP.GEU.AND P3, PT, R13, 1.175494350822287508e-38, PT ;  /* 0x008000000d00780b */ /* 0x000fc40003f6e000 */
[----:B------:R-:W-:Y:S02]  /*15a0*/  FSETP.GEU.AND P6, PT, |R13|, 1.175494350822287508e-38, PT ;  /* 0x008000000d00780b */ /* 0x000fe40003fce200 */
[C---:B------:R-:W-:Y:S02]  /*15b0*/  FSETP.GEU.AND P5, PT, |R14|.reuse, 1.175494350822287508e-38, PT ;  /* 0x008000000e00780b */ /* 0x040fe40003fae200 */
[----:B------:R-:W-:Y:S01]  /*15c0*/  LOP3.LUT R3, R3, 0x2, R6, 0xf8, !PT ;  /* 0x0000000203037812 */ /* 0x000fe200078ef806 */
[----:B------:R-:W-:Y:S01]  /*15d0*/  FMUL R6, R41, 0.25 ;  /* 0x3e80000029067820 */ /* 0x000fe20000400000 */
[----:B------:R-:W-:Y:S01]  /*15e0*/  FSEL R42, R5, R42, P1 ;  /* 0x0000002a052a7208 */ /* 0x000fe20000800000 */
[----:B------:R-:W-:Y:S01]  /*15f0*/  FMUL R5, R14, 8388608 ;  /* 0x4b0000000e057820 */ /* 0x000fe20000400000 */
[----:B------:R-:W-:Y:S01]  /*1600*/  FSEL R4, R4, R13, !P3 ;  /* 0x0000000d04047208 */ /* 0x000fe20005800000 */
[----:B------:R-:W-:Y:S01]  /*1610*/  @P2 FMUL R13, R13, 0.25 ;  /* 0x3e8000000d0d2820 */ /* 0x000fe20000400000 */
[----:B------:R-:W-:-:S02]  /*1620*/  FSETP.GEU.AND P4, PT, R14, 1.175494350822287508e-38, PT ;  /* 0x008000000e00780b */ /* 0x000fc40003f8e000 */
[----:B------:R-:W-:Y:S01]  /*1630*/  FSEL R20, R6, R41, P2 ;  /* 0x0000002906147208 */ /* 0x000fe20001000000 */
[----:B------:R-:W-:Y:S01]  /*1640*/  VIADD R6, R4, 0xc0cafb0d ;  /* 0xc0cafb0d04067836 */ /* 0x000fe20000000000 */
[----:B------:R-:W-:Y:S01]  /*1650*/  FSEL R5, R5, R14, !P4 ;  /* 0x0000000e05057208 */ /* 0x000fe20006000000 */
[----:B------:R-:W-:Y:S01]  /*1660*/  @P1 FMUL R14, R14, 0.25 ;  /* 0x3e8000000e0e1820 */ /* 0x000fe20000400000 */
[----:B------:R-:W-:Y:S01]  /*1670*/  @!P6 FMUL R13, R13, 16777216 ;  /* 0x4b8000000d0de820 */ /* 0x000fe20000400000 */
[----:B------:R-:W-:Y:S01]  /*1680*/  MOV R19, 0x3dc6b27f ;  /* 0x3dc6b27f00137802 */ /* 0x000fe20000000f00 */
[----:B------:R-:W-:Y:S01]  /*1690*/  @!P6 FMUL R20, R20, 16777216 ;  /* 0x4b8000001414e820 */ /* 0x000fe20000400000 */
[----:B------:R-:W-:Y:S01]  /*16a0*/  LOP3.LUT R9, R6, 0xff800000, RZ, 0xc0, !PT ;  /* 0xff80000006097812 */ /* 0x000fe200078ec0ff */
[----:B------:R-:W-:Y:S01]  /*16b0*/  @!P5 FMUL R14, R14, 16777216 ;  /* 0x4b8000000e0ed820 */ /* 0x000fe20000400000 */
[----:B------:R-:W-:Y:S01]  /*16c0*/  IADD3 R11, R5, -0x3f3504f3, RZ ;  /* 0xc0cafb0d050b7810 */ /* 0x000fe20007ffe0ff */
[----:B------:R-:W0:Y:S01]  /*16d0*/  MUFU.RCP R13, R13 ;  /* 0x0000000d000d7308 */ /* 0x000e220000001000 */
[-C--:B------:R-:W-:Y:S01]  /*16e0*/  IADD3 R8, R4, -R9.reuse, RZ ;  /* 0x8000000904087210 */ /* 0x080fe20007ffe0ff */
[----:B------:R-:W-:Y:S01]  /*16f0*/  @!P5 FMUL R43, R43, 16777216 ;  /* 0x4b8000002b2bd820 */ /* 0x000fe20000400000 */
[----:B------:R-:W-:Y:S01]  /*1700*/  LOP3.LUT R16, R11, 0xff800000, RZ, 0xc0, !PT ;  /* 0xff8000000b107812 */ /* 0x000fe200078ec0ff */
[----:B------:R-:W-:Y:S01]  /*1710*/  @!P5 FMUL R42, R42, 16777216 ;  /* 0x4b8000002a2ad820 */ /* 0x000fe20000400000 */
[----:B------:R-:W-:Y:S01]  /*1720*/  FSEL R40, R15, R40, P2 ;  /* 0x000000280f287208 */ /* 0x000fe20001000000 */
[----:B------:R-:W-:Y:S01]  /*1730*/  FADD R8, R8, -1 ;  /* 0xbf80000008087421 */ /* 0x000fe20000000000 */
[----:B------:R-:W-:Y:S01]  /*1740*/  FSEL R6, RZ, -23, P3 ;  /* 0xc1b80000ff067808 */ /* 0x000fe20001800000 */
[----:B------:R-:W1:Y:S01]  /*1750*/  MUFU.RCP R14, R14 ;  /* 0x0000000e000e7308 */ /* 0x000e620000001000 */
[----:B------:R-:W-:Y:S01]  /*1760*/  I2FP.F32.S32 R9, R9 ;  /* 0x0000000900097245 */ /* 0x000fe20000201400 */
[----:B------:R-:W-:Y:S01]  /*1770*/  FFMA.FTZ R11, R8, R19, -0.16845393180847167969 ;  /* 0xbe2c7f30080b7423 */ /* 0x000fe20000010013 */
[----:B------:R-:W-:Y:S01]  /*1780*/  @!P6 FMUL R40, R40, 16777216 ;  /* 0x4b8000002828e820 */ /* 0x000fe20000400000 */
[----:B------:R-:W-:Y:S01]  /*1790*/  IMAD.IADD R12, R5, 0x1, -R16 ;  /* 0x00000001050c7824 */ /* 0x000fe200078e0a10 */
[----:B------:R-:W-:Y:S01]  /*17a0*/  LOP3.LUT R21, R3, 0x40, RZ, 0x3c, !PT ;  /* 0x0000004003157812 */ /* 0x000fe200078e3cff */
[----:B------:R-:W-:Y:S01]  /*17b0*/  FFMA.FTZ R11, R8, R11, 0.1716887056827545166 ;  /* 0x3e2fcf2a080b7423 */ /* 0x000fe2000001000b */
[----:B------:R-:W-:Y:S01]  /*17c0*/  FFMA.FTZ R6, R9, 1.1920928955078125e-07, R6 ;  /* 0x3400000009067823 */ /* 0x000fe20000010006 */
[----:B------:R-:W-:Y:S01]  /*17d0*/  FADD R9, R12, -1 ;  /* 0xbf8000000c097421 */ /* 0x000fe20000000000 */
[C---:B0-----:R-:W-:Y:S01]  /*17e0*/  FMUL R15, R13.reuse, R20 ;  /* 0x000000140d0f7220 */ /* 0x041fe20000400000 */
[C---:B------:R-:W-:Y:S01]  /*17f0*/  FFMA.FTZ R11, R8.reuse, R11, -0.17900948226451873779 ;  /* 0xbe374e43080b7423 */ /* 0x040fe2000001000b */
[----:B------:R-:W-:Y:S01]  /*1800*/  FMUL R40, R13, R40 ;  /* 0x000000280d287220 */ /* 0x000fe20000400000 */
[----:B------:R-:W-:Y:S01]  /*1810*/  I2FP.F32.S32 R13, R16 ;  /* 0x00000010000d7245 */ /* 0x000fe20000201400 */
[----:B------:R-:W-:Y:S01]  /*1820*/  FFMA.FTZ R12, R9, R19, -0.16845393180847167969 ;  /* 0xbe2c7f30090c7423 */ /* 0x000fe20000010013 */
[----:B------:R-:W-:Y:S01]  /*1830*/  LOP3.LUT R16, R7, 0x1c, R0, 0xf8, !PT ;  /* 0x0000001c07107812 */ /* 0x000fe200078ef800 */
[----:B------:R-:W-:Y:S01]  /*1840*/  FFMA.FTZ R11, R8, R11, 0.20512372255325317383 ;  /* 0x3e520bf4080b7423 */ /* 0x000fe2000001000b */
[----:B------:R-:W-:Y:S01]  /*1850*/  F2FP.F16.F32.PACK_AB R15, R15, R40 ;  /* 0x000000280f0f723e */ /* 0x000fe200000000ff */
[C---:B-1----:R-:W-:Y:S01]  /*1860*/  FMUL R43, R14.reuse, R43 ;  /* 0x0000002b0e2b7220 */ /* 0x042fe20000400000 */
[----:B------:R-:W-:Y:S01]  /*1870*/  FMUL R42, R14, R42 ;  /* 0x0000002a0e2a7220 */ /* 0x000fe20000400000 */
[----:B------:R-:W-:Y:S01]  /*1880*/  LOP3.LUT R19, R16, 0x20, RZ, 0x3c, !PT ;  /* 0x0000002010137812 */ /* 0x000fe200078e3cff */
[C---:B------:R-:W-:Y:S01]  /*1890*/  FFMA.FTZ R11, R8.reuse, R11, -0.24046532809734344482 ;  /* 0xbe763c8b080b7423 */ /* 0x040fe2000001000b */
[----:B------:R0:W-:Y:S01]  /*18a0*/  STS [R16+UR24], R15 ;  /* 0x0000000f10007988 */ /* 0x0001e20008000818 */
[----:B------:R-:W-:Y:S01]  /*18b0*/  FFMA.FTZ R20, R9, R12, 0.1716887056827545166 ;  /* 0x3e2fcf2a09147423 */ /* 0x000fe2000001000c */
[----:B------:R-:W-:Y:S01]  /*18c0*/  F2FP.F16.F32.PACK_AB R42, R43, R42 ;  /* 0x0000002a2b2a723e */ /* 0x000fe200000000ff */
[C---:B------:R-:W-:Y:S01]  /*18d0*/  FFMA.FTZ R11, R8.reuse, R11, 0.28857114911079406738 ;  /* 0x3e93bf99080b7423 */ /* 0x040fe2000001000b */
[----:B------:R-:W1:Y:S01]  /*18e0*/  LDC R7, c[0x0][0x278] ;  /* 0x00009e00ff077b82 */ /* 0x000e620000000800 */
[C---:B------:R-:W-:Y:S01]  /*18f0*/  FFMA.FTZ R20, R9.reuse, R20, -0.17900948226451873779 ;  /* 0xbe374e4309147423 */ /* 0x040fe20000010014 */
[----:B------:R-:W-:Y:S01]  /*1900*/  FSEL R12, RZ, -23, P4 ;  /* 0xc1b80000ff0c7808 */ /* 0x000fe20002000000 */
[----:B------:R-:W-:Y:S01]  /*1910*/  STS [R19+UR24+0x200], R42 ;  /* 0x0002002a13007988 */ /* 0x000fe20008000818 */
[----:B------:R-:W-:Y:S01]  /*1920*/  FFMA.FTZ R11, R8, R11, -0.36067417263984680176 ;  /* 0xbeb8aa49080b7423 */ /* 0x000fe2000001000b */
[----:B------:R-:W-:-:S03]  /*1930*/  FFMA.FTZ R20, R9, R20, 0.20512372255325317383 ;  /* 0x3e520bf409147423 */ /* 0x000fc60000010014 */
[----:B------:R-:W-:Y:S01]  /*1940*/  BAR.SYNC.DEFER_BLOCKING 0x0 ;  /* 0x0000000000007b1d */ /* 0x000fe20000010000 */
[----:B------:R-:W-:Y:S01]  /*1950*/  FFMA.FTZ R11, R8, R11, 0.48089820146560668945 ;  /* 0x3ef6384a080b7423 */ /* 0x000fe2000001000b */
[----:B------:R-:W-:Y:S01]  /*1960*/  FFMA.FTZ R20, R9, R20, -0.24046532809734344482 ;  /* 0xbe763c8b09147423 */ /* 0x000fe20000010014 */
[----:B------:R-:W-:Y:S01]  /*1970*/  FFMA.FTZ R14, R13, 1.1920928955078125e-07, R12 ;  /* 0x340000000d0e7823 */ /* 0x000fe2000001000c */
[----:B------:R-:W-:Y:S01]  /*1980*/  ISETP.GE.U32.AND P2, PT, R4, 0x7f800000, PT ;  /* 0x7f8000000400780c */ /* 0x000fe20003f46070 */
[C---:B------:R-:W-:Y:S01]  /*1990*/  FFMA.FTZ R11, R8.reuse, R11, -0.72134751081466674805 ;  /* 0xbf38aa3b080b7423 */ /* 0x040fe2000001000b */
[C---:B------:R-:W-:Y:S02]  /*19a0*/  FFMA.FTZ R20, R9.reuse, R20, 0.28857114911079406738 ;  /* 0x3e93bf9909147423 */ /* 0x040fe40000010014 */
[----:B------:R-:W2:Y:S01]  /*19b0*/  LDC.64 R12, c[0x0][0x228] ;  /* 0x00008a00ff0c7b82 */ /* 0x000ea20000000a00 */
[----:B0-----:R-:W-:Y:S01]  /*19c0*/  SHF.R.U32.HI R16, RZ, 0x6, R0 ;  /* 0x00000006ff107819 */ /* 0x001fe20000011600 */
[----:B------:R-:W-:Y:S01]  /*19d0*/  FMUL R11, R8, R11 ;  /* 0x0000000b080b7220 */ /* 0x000fe20000400000 */
[----:B------:R-:W-:Y:S01]  /*19e0*/  FFMA.FTZ R20, R9, R20, -0.36067417263984680176 ;  /* 0xbeb8aa4909147423 */ /* 0x000fe20000010014 */
[----:B------:R-:W-:-:S02]  /*19f0*/  ISETP.GE.U32.AND P3, PT, R5, 0x7f800000, PT ;  /* 0x7f8000000500780c */ /* 0x000fc40003f66070 */
[----:B------:R-:W-:Y:S01]  /*1a00*/  FMUL R11, R8, R11 ;  /* 0x0000000b080b7220 */ /* 0x000fe20000400000 */
[C---:B------:R-:W-:Y:S01]  /*1a10*/  FFMA.FTZ R20, R9.reuse, R20, 0.48089820146560668945 ;  /* 0x3ef6384a09147423 */ /* 0x040fe20000010014 */
[----:B------:R-:W-:Y:S02]  /*1a20*/  SGXT.U32 R16, R16, 0x2 ;  /* 0x000000021010781a */ /* 0x000fe40000000000 */
[----:B------:R-:W-:Y:S01]  /*1a30*/  FFMA.FTZ R11, R8, 1.4426950216293334961, R11 ;  /* 0x3fb8aa3b080b7823 */ /* 0x000fe2000001000b */
[C---:B------:R-:W-:Y:S01]  /*1a40*/  FFMA.FTZ R20, R9.reuse, R20, -0.72134751081466674805 ;  /* 0xbf38aa3b09147423 */ /* 0x040fe20000010014 */
[----:B------:R-:W-:Y:S01]  /*1a50*/  @P2 MOV R15, 0x7f800000 ;  /* 0x7f800000000f2802 */ /* 0x000fe20000000f00 */
[----:B-1----:R-:W-:Y:S02]  /*1a60*/  IMAD R16, R16, R7, RZ ;  /* 0x0000000710107224 */ /* 0x002fe400078e02ff */
[----:B------:R-:W-:Y:S01]  /*1a70*/  FADD R11, R6, R11 ;  /* 0x0000000b060b7221 */ /* 0x000fe20000000000 */
[----:B------:R-:W-:Y:S01]  /*1a80*/  FMUL R20, R9, R20 ;  /* 0x0000001409147220 */ /* 0x000fe20000400000 */
[----:B------:R-:W-:Y:S01]  /*1a90*/  IMAD R6, R10, UR5, RZ ;  /* 0x000000050a067c24 */ /* 0x000fe2000f8e02ff */
[----:B------:R-:W0:Y:S01]  /*1aa0*/  LDS.U16 R8, [R3+UR24] ;  /* 0x0000001803087984 */ /* 0x000e220008000400 */
[----:B------:R-:W-:-:S02]  /*1ab0*/  IMAD R22, R7, 0x4, R16 ;  /* 0x0000000407167824 */ /* 0x000fc400078e0210 */
[----:B------:R-:W-:Y:S01]  /*1ac0*/  FMUL R20, R9, R20 ;  /* 0x0000001409147220 */ /* 0x000fe20000400000 */
[C---:B------:R-:W-:Y:S01]  /*1ad0*/  FSETP.NEU.AND P1, PT, R4.reuse, RZ, PT ;  /* 0x000000ff0400720b */ /* 0x040fe20003f2d000 */
[----:B------:R-:W1:Y:S01]  /*1ae0*/  LDS.U16 R25, [R21+UR24] ;  /* 0x0000001815197984 */ /* 0x000e620008000400 */
[----:B------:R-:W-:Y:S01]  /*1af0*/  @P2 FFMA.FTZ R11, R4, R15, +INF ;  /* 0x7f800000040b2423 */ /* 0x000fe2000001000f */
[----:B------:R-:W-:Y:S01]  /*1b00*/  LEA R24, R7, R22, 0x2 ;  /* 0x0000001607187211 */ /* 0x000fe200078e10ff */
[----:B------:R-:W-:Y:S01]  /*1b10*/  FFMA.FTZ R9, R9, 1.4426950216293334961, R20 ;  /* 0x3fb8aa3b09097823 */ /* 0x000fe20000010014 */
[----:B------:R3:W4:Y:S01]  /*1b20*/  LDS.U16 R23, [R3+UR24+0x100] ;  /* 0x0001001803177984 */ /* 0x0007220008000400 */
[----:B------:R-:W-:Y:S01]  /*1b30*/  UIMAD.WIDE UR4, UR4, 0x2, URZ ;  /* 0x00000002040478a5 */ /* 0x000fe2000f8e023f */
[----:B------:R-:W-:Y:S01]  /*1b40*/  @P3 MOV R4, 0x7f800000 ;  /* 0x7f80000000043802 */ /* 0x000fe20000000f00 */
[----:B------:R-:W-:Y:S01]  /*1b50*/  FADD R9, R14, R9 ;  /* 0x000000090e097221 */ /* 0x000fe20000000000 */
[----:B------:R5:W4:Y:S01]  /*1b60*/  LDS.U16 R27, [R21+UR24+0x100] ;  /* 0x00010018151b7984 */ /* 0x000b220008000400 */
[----:B------:R-:W-:-:S02]  /*1b70*/  FSETP.NEU.AND P2, PT, R5, RZ, PT ;  /* 0x000000ff0500720b */ /* 0x000fc40003f4d000 */
[----:B------:R-:W-:Y:S01]  /*1b80*/  @P3 FFMA.FTZ R9, R5, R4, +INF ;  /* 0x7f80000005093423 */ /* 0x000fe20000010004 */
[C---:B---3--:R-:W-:Y:S01]  /*1b90*/  SHF.L.U32 R3, R6.reuse, 0x1, RZ ;  /* 0x0000000106037819 */ /* 0x048fe200000006ff */
[----:B------:R-:W-:Y:S01]  /*1ba0*/  IMAD.HI R6, R6, 0x2, RZ ;  /* 0x0000000206067827 */ /* 0x000fe200078e02ff */
[----:B------:R-:W-:Y:S01]  /*1bb0*/  FSEL R11, R11, -INF , P1 ;  /* 0xff8000000b0b7808 */ /* 0x000fe20000800000 */
[----:B------:R-:W-:Y:S01]  /*1bc0*/  ULDC UR4, c[0x0][0x27c] ;  /* 0x00009f0000047ab9 */ /* 0x000fe20000000800 */
[----:B--2---:R-:W-:Y:S01]  /*1bd0*/  IADD3 R15, P4, P5, R3, UR6, R12 ;  /* 0x00000006030f7c10 */ /* 0x004fe2000fd9e00c */
[----:B------:R-:W-:Y:S01]  /*1be0*/  IMAD R3, R7, 0x4, R24 ;  /* 0x0000000407037824 */ /* 0x000fe200078e0218 */
[----:B------:R-:W-:Y:S01]  /*1bf0*/  SHF.L.U32 R0, R0, 0x1, RZ ;  /* 0x0000000100007819 */ /* 0x000fe200000006ff */
[----:B------:R-:W-:Y:S01]  /*1c00*/  FFMA R18, R11, 0.69314718246459960938, R18 ;  /* 0x3f3172180b127823 */ /* 0x000fe20000000012 */
[----:B------:R-:W-:Y:S01]  /*1c10*/  IADD3.X R5, R6, UR5, R13, P4, P5 ;  /* 0x0000000506057c10 */ /* 0x000fe2000a7ea40d */
[----:B------:R-:W-:Y:S01]  /*1c20*/  UIMAD UR4, UR7, UR4, URZ ;  /* 0x00000004070472a4 */ /* 0x000fe2000f8e023f */
[-C--:B------:R-:W-:Y:S01]  /*1c30*/  LEA R12, P3, R16, R15.reuse, 0x1 ;  /* 0x0000000f100c7211 */ /* 0x080fe200078608ff */
[----:B------:R-:W2:Y:S01]  /*1c40*/  LDC.64 R6, c[0x0][0x230] ;  /* 0x00008c00ff067b82 */ /* 0x000ea20000000a00 */
[-C--:B------:R-:W-:Y:S01]  /*1c50*/  LEA R14, P4, R22, R15.reuse, 0x1 ;  /* 0x0000000f160e7211 */ /* 0x080fe200078808ff */
[----:B------:R-:W-:Y:S01]  /*1c60*/  USHF.L.U32 UR6, UR4, 0x2, URZ ;  /* 0x0000000204067899 */ /* 0x000fe2000800063f */
[-C--:B------:R-:W-:Y:S01]  /*1c70*/  LEA R20, P5, R24, R15.reuse, 0x1 ;  /* 0x0000000f18147211 */ /* 0x080fe200078a08ff */
[----:B------:R-:W-:Y:S01]  /*1c80*/  UIMAD.WIDE UR4, UR4, 0x4, URZ ;  /* 0x00000004040478a5 */ /* 0x000fe2000f8e023f */
[----:B------:R-:W-:-:S02]  /*1c90*/  LEA R4, P6, R3, R15, 0x1 ;  /* 0x0000000f03047211 */ /* 0x000fc400078c08ff */
[-C--:B------:R-:W-:Y:S02]  /*1ca0*/  LEA.HI.X.SX32 R13, R16, R5.reuse, 0x1, P3 ;  /* 0x00000005100d7211 */ /* 0x080fe400018f0eff */
[-C--:B------:R-:W-:Y:S02]  /*1cb0*/  LEA.HI.X.SX32 R15, R22, R5.reuse, 0x1, P4 ;  /* 0x00000005160f7211 */ /* 0x080fe400020f0eff */
[-C--:B-----5:R-:W-:Y:S02]  /*1cc0*/  LEA.HI.X.SX32 R21, R24, R5.reuse, 0x1, P5 ;  /* 0x0000000518157211 */ /* 0x0a0fe400028f0eff */
[----:B------:R-:W-:Y:S01]  /*1cd0*/  LEA.HI.X.SX32 R5, R3, R5, 0x1, P6 ;  /* 0x0000000503057211 */ /* 0x000fe200030f0eff */
[----:B0-----:R0:W-:Y:S01]  /*1ce0*/  STG.E.U16 desc[UR26][R12.64], R8 ;  /* 0x000000080c007986 */ /* 0x0011e2000c10151a */
[----:B------:R-:W-:Y:S02]  /*1cf0*/  FSEL R16, R9, -INF , P2 ;  /* 0xff80000009107808 */ /* 0x000fe40001000000 */
[----:B------:R-:W-:Y:S01]  /*1d00*/  LOP3.LUT R0, R0, 0xf8, RZ, 0xc0, !PT ;  /* 0x000000f800007812 */ /* 0x000fe200078ec0ff */
[----:B-1----:R0:W-:Y:S01]  /*1d10*/  STG.E.U16 desc[UR26][R14.64], R25 ;  /* 0x000000190e007986 */ /* 0x0021e2000c10151a */
[----:B------:R-:W-:Y:S01]  /*1d20*/  SHF.L.U32 R3, R10, 0x2, RZ ;  /* 0x000000020a037819 */ /* 0x000fe200000006ff */
[----:B------:R-:W-:Y:S01]  /*1d30*/  FFMA R19, R16, 0.69314718246459960938, R17 ;  /* 0x3f31721810137823 */ /* 0x000fe20000000011 */
[----:B------:R-:W-:Y:S01]  /*1d40*/  IMAD.HI R10, R10, 0x4, RZ ;  /* 0x000000040a0a7827 */ /* 0x000fe200078e02ff */
[----:B----4-:R0:W-:Y:S01]  /*1d50*/  STG.E.U16 desc[UR26][R20.64], R23 ;  /* 0x0000001714007986 */ /* 0x0101e2000c10151a */
[----:B--2---:R-:W-:-:S03]  /*1d60*/  IADD3 R6, P1, P2, R3, UR6, R6 ;  /* 0x0000000603067c10 */ /* 0x004fc6000fa3e006 */
[----:B------:R0:W-:Y:S01]  /*1d70*/  STG.E.U16 desc[UR26][R4.64], R27 ;  /* 0x0000001b04007986 */ /* 0x0001e2000c10151a */
[----:B------:R-:W-:Y:S01]  /*1d80*/  IADD3.X R7, R10, UR5, R7, P1, P2 ;  /* 0x000000050a077c10 */ /* 0x000fe20008fe4407 */
[----:B------:R-:W-:Y:S06]  /*1d90*/  BAR.SYNC.DEFER_BLOCKING 0x0 ;  /* 0x0000000000007b1d */ /* 0x000fec0000010000 */
[----:B------:R0:W-:Y:S02]  /*1da0*/  STS.64 [R0+UR24], R18 ;  /* 0x0000001200007988 */ /* 0x0001e40008000a18 */
[----:B------:R-:W-:Y:S06]  /*1db0*/  BAR.SYNC.DEFER_BLOCKING 0x0 ;  /* 0x0000000000007b1d */ /* 0x000fec0000010000 */
[----:B------:R-:W-:Y:S05]  /*1dc0*/  @P0 EXIT ;  /* 0x000000000000094d */ /* 0x000fea0003800000 */
[----:B------:R-:W1:Y:S04]  /*1dd0*/  LDS R3, [R2] ;  /* 0x0000000002037984 */ /* 0x000e680000000800 */
[----:B-1----:R-:W-:Y:S01]  /*1de0*/  STG.E desc[UR26][R6.64], R3 ;  /* 0x0000000306007986 */ /* 0x002fe2000c10191a */
[----:B------:R-:W-:Y:S05]  /*1df0*/  EXIT ;  /* 0x000000000000794d */ /* 0x000fea0003800000 */
.L_x_2:
[----:B------:R-:W-:-:S00]  /*1e00*/  BRA `(.L_x_2) ;  /* 0xfffffffc00fc7947 */ /* 0x000fc0000383ffff */
[----:B------:R-:W-:-:S00]  /*1e10*/  NOP ;  /* 0x0000000000007918 */ /* 0x000fc00000000000 */
        /* <DEDUP_REMOVED lines=14> */
.L_x_3:


//--------------------- .nv.global.init           --------------------------
	.section	.nv.global.init,"aw",@progbits
.nv.global.init:
	.type		_$_str,@object
	.size		_$_str,(.L_0 - _$_str)
_$_str:
        /*0000*/ 	.byte	0x5f, 0x5f, 0x43, 0x55, 0x44, 0x41, 0x5f, 0x46, 0x54, 0x5a, 0x00
.L_0:


//--------------------- .nv.shared.attn_fwd       --------------------------
	.section	.nv.shared.attn_fwd,"aw",@nobits
	.sectionflags	@""
	.align	16
	.zero		1024


//--------------------- .nv.shared.reserved.0     --------------------------
	.section	.nv.shared.reserved.0,"aw",@nobits
	.weak		__nv_reservedSMEM_offset_0_alias
	.size		__nv_reservedSMEM_offset_0_alias, 0, 0
	.other		__nv_reservedSMEM_offset_0_alias,@"STO_CUDA_RESERVED_SHARED STV_DEFAULT"
__nv_reservedSMEM_offset_0_alias:
	.zero		0


//--------------------- .nv.constant0.attn_fwd    --------------------------
	.section	.nv.constant0.attn_fwd,"a",@progbits
	.sectionflags	@""
	.align	4
.nv.constant0.attn_fwd:
	.zero		664


//--------------------- SYMBOLS --------------------------

	.type		.nv.reservedSmem.offset0,@object
	.size		.nv.reservedSmem.offset0,0x4
